//
// Generated by NVIDIA NVVM Compiler
//
// Compiler Build ID: CL-36424714
// Cuda compilation tools, release 13.0, V13.0.88
// Based on NVVM 20.0.0
//

.version 9.0
.target sm_100
.address_size 64

	// .globl	_Z21convertRgb2GrayKernelP6uchar3iiPj

.visible .entry _Z21convertRgb2GrayKernelP6uchar3iiPj(
	.param .u64 .ptr .align 1 _Z21convertRgb2GrayKernelP6uchar3iiPj_param_0,
	.param .u32 _Z21convertRgb2GrayKernelP6uchar3iiPj_param_1,
	.param .u32 _Z21convertRgb2GrayKernelP6uchar3iiPj_param_2,
	.param .u64 .ptr .align 1 _Z21convertRgb2GrayKernelP6uchar3iiPj_param_3
)
{
	.reg .pred 	%p<4>;
	.reg .b16 	%rs<4>;
	.reg .b32 	%r<13>;
	.reg .b32 	%f<7>;
	.reg .b64 	%rd<9>;

	ld.param.u64 	%rd1, [_Z21convertRgb2GrayKernelP6uchar3iiPj_param_0];
	ld.param.u32 	%r3, [_Z21convertRgb2GrayKernelP6uchar3iiPj_param_1];
	ld.param.u32 	%r4, [_Z21convertRgb2GrayKernelP6uchar3iiPj_param_2];
	ld.param.u64 	%rd2, [_Z21convertRgb2GrayKernelP6uchar3iiPj_param_3];
	mov.u32 	%r5, %ctaid.x;
	mov.u32 	%r6, %ntid.x;
	mov.u32 	%r7, %tid.x;
	mad.lo.s32 	%r1, %r5, %r6, %r7;
	mov.u32 	%r8, %ctaid.y;
	mov.u32 	%r9, %ntid.y;
	mov.u32 	%r10, %tid.y;
	mad.lo.s32 	%r2, %r8, %r9, %r10;
	setp.ge.s32 	%p1, %r2, %r4;
	setp.ge.s32 	%p2, %r1, %r3;
	or.pred  	%p3, %p2, %p1;
	@%p3 bra 	$L__BB0_2;
	cvta.to.global.u64 	%rd3, %rd1;
	cvta.to.global.u64 	%rd4, %rd2;
	mad.lo.s32 	%r11, %r3, %r2, %r1;
	mul.wide.s32 	%rd5, %r11, 3;
	add.s64 	%rd6, %rd3, %rd5;
	ld.global.u8 	%rs1, [%rd6];
	ld.global.u8 	%rs2, [%rd6+1];
	ld.global.u8 	%rs3, [%rd6+2];
	cvt.rn.f32.u16 	%f1, %rs1;
	cvt.rn.f32.u16 	%f2, %rs2;
	mul.f32 	%f3, %f2, 0f3F1645A2;
	fma.rn.f32 	%f4, %f1, 0f3E991687, %f3;
	cvt.rn.f32.u16 	%f5, %rs3;
	fma.rn.f32 	%f6, %f5, 0f3DE978D5, %f4;
	cvt.rzi.u32.f32 	%r12, %f6;
	mul.wide.s32 	%rd7, %r11, 4;
	add.s64 	%rd8, %rd4, %rd7;
	st.global.u32 	[%rd8], %r12;
$L__BB0_2:
	ret;

}
	// .globl	_Z26generateEnergyMatrixKernelPjiiPfS0_iS_
.visible .entry _Z26generateEnergyMatrixKernelPjiiPfS0_iS_(
	.param .u64 .ptr .align 1 _Z26generateEnergyMatrixKernelPjiiPfS0_iS__param_0,
	.param .u32 _Z26generateEnergyMatrixKernelPjiiPfS0_iS__param_1,
	.param .u32 _Z26generateEnergyMatrixKernelPjiiPfS0_iS__param_2,
	.param .u64 .ptr .align 1 _Z26generateEnergyMatrixKernelPjiiPfS0_iS__param_3,
	.param .u64 .ptr .align 1 _Z26generateEnergyMatrixKernelPjiiPfS0_iS__param_4,
	.param .u32 _Z26generateEnergyMatrixKernelPjiiPfS0_iS__param_5,
	.param .u64 .ptr .align 1 _Z26generateEnergyMatrixKernelPjiiPfS0_iS__param_6
)
{
	.reg .pred 	%p<31>;
	.reg .b32 	%r<140>;
	.reg .b32 	%f<124>;
	.reg .b64 	%rd<54>;

	ld.param.u64 	%rd5, [_Z26generateEnergyMatrixKernelPjiiPfS0_iS__param_0];
	ld.param.u32 	%r35, [_Z26generateEnergyMatrixKernelPjiiPfS0_iS__param_1];
	ld.param.u32 	%r36, [_Z26generateEnergyMatrixKernelPjiiPfS0_iS__param_2];
	ld.param.u64 	%rd6, [_Z26generateEnergyMatrixKernelPjiiPfS0_iS__param_3];
	ld.param.u64 	%rd7, [_Z26generateEnergyMatrixKernelPjiiPfS0_iS__param_4];
	ld.param.u32 	%r37, [_Z26generateEnergyMatrixKernelPjiiPfS0_iS__param_5];
	cvta.to.global.u64 	%rd1, %rd7;
	cvta.to.global.u64 	%rd2, %rd6;
	cvta.to.global.u64 	%rd3, %rd5;
	mov.u32 	%r38, %ctaid.x;
	mov.u32 	%r39, %ntid.x;
	mov.u32 	%r40, %tid.x;
	mad.lo.s32 	%r1, %r38, %r39, %r40;
	mov.u32 	%r41, %ctaid.y;
	mov.u32 	%r42, %ntid.y;
	mov.u32 	%r43, %tid.y;
	mad.lo.s32 	%r2, %r41, %r42, %r43;
	setp.ge.s32 	%p1, %r2, %r36;
	setp.ge.s32 	%p2, %r1, %r35;
	or.pred  	%p3, %p2, %p1;
	@%p3 bra 	$L__BB1_17;
	shr.u32 	%r44, %r37, 31;
	add.s32 	%r45, %r37, %r44;
	shr.s32 	%r4, %r45, 1;
	neg.s32 	%r3, %r4;
	setp.lt.s32 	%p4, %r4, %r3;
	mov.f32 	%f120, 0f00000000;
	mov.f32 	%f121, %f120;
	@%p4 bra 	$L__BB1_16;
	add.s32 	%r5, %r3, %r1;
	add.s32 	%r6, %r4, %r1;
	add.s32 	%r7, %r35, -1;
	sub.s32 	%r9, %r4, %r3;
	add.s32 	%r8, %r9, 1;
	add.s32 	%r10, %r4, %r2;
	add.s32 	%r128, %r3, %r2;
	mov.f32 	%f121, 0f00000000;
	mov.b32 	%r139, 0;
	mov.f32 	%f120, %f121;
$L__BB1_3:
	mov.u32 	%r12, %r128;
	setp.gt.s32 	%p5, %r5, %r6;
	@%p5 bra 	$L__BB1_15;
	setp.lt.u32 	%p6, %r9, 7;
	max.s32 	%r47, %r12, 0;
	setp.lt.s32 	%p7, %r12, %r36;
	add.s32 	%r48, %r36, -1;
	selp.b32 	%r49, %r47, %r48, %p7;
	mul.lo.s32 	%r14, %r49, %r35;
	mov.u32 	%r133, %r5;
	mov.u32 	%r134, %r139;
	@%p6 bra 	$L__BB1_7;
	mov.b32 	%r132, 0;
	mov.u32 	%r133, %r5;
	mov.u32 	%r134, %r139;
$L__BB1_6:
	.pragma "nounroll";
	max.s32 	%r51, %r133, 0;
	setp.lt.s32 	%p8, %r133, %r35;
	selp.b32 	%r52, %r51, %r7, %p8;
	add.s32 	%r53, %r52, %r14;
	mul.wide.s32 	%rd8, %r53, 4;
	add.s64 	%rd9, %rd3, %rd8;
	ld.global.u32 	%r54, [%rd9];
	cvt.rn.f32.u32 	%f32, %r54;
	mul.wide.s32 	%rd10, %r134, 4;
	add.s64 	%rd11, %rd2, %rd10;
	ld.global.f32 	%f33, [%rd11];
	fma.rn.f32 	%f34, %f33, %f32, %f120;
	add.s64 	%rd12, %rd1, %rd10;
	ld.global.f32 	%f35, [%rd12];
	fma.rn.f32 	%f36, %f35, %f32, %f121;
	add.s32 	%r55, %r133, 1;
	max.s32 	%r56, %r55, 0;
	setp.lt.s32 	%p9, %r55, %r35;
	selp.b32 	%r57, %r56, %r7, %p9;
	add.s32 	%r58, %r57, %r14;
	mul.wide.s32 	%rd13, %r58, 4;
	add.s64 	%rd14, %rd3, %rd13;
	ld.global.u32 	%r59, [%rd14];
	cvt.rn.f32.u32 	%f37, %r59;
	ld.global.f32 	%f38, [%rd11+4];
	fma.rn.f32 	%f39, %f38, %f37, %f34;
	ld.global.f32 	%f40, [%rd12+4];
	fma.rn.f32 	%f41, %f40, %f37, %f36;
	add.s32 	%r60, %r133, 2;
	max.s32 	%r61, %r60, 0;
	setp.lt.s32 	%p10, %r60, %r35;
	selp.b32 	%r62, %r61, %r7, %p10;
	add.s32 	%r63, %r62, %r14;
	mul.wide.s32 	%rd15, %r63, 4;
	add.s64 	%rd16, %rd3, %rd15;
	ld.global.u32 	%r64, [%rd16];
	cvt.rn.f32.u32 	%f42, %r64;
	ld.global.f32 	%f43, [%rd11+8];
	fma.rn.f32 	%f44, %f43, %f42, %f39;
	ld.global.f32 	%f45, [%rd12+8];
	fma.rn.f32 	%f46, %f45, %f42, %f41;
	add.s32 	%r65, %r133, 3;
	max.s32 	%r66, %r65, 0;
	setp.lt.s32 	%p11, %r65, %r35;
	selp.b32 	%r67, %r66, %r7, %p11;
	add.s32 	%r68, %r67, %r14;
	mul.wide.s32 	%rd17, %r68, 4;
	add.s64 	%rd18, %rd3, %rd17;
	ld.global.u32 	%r69, [%rd18];
	cvt.rn.f32.u32 	%f47, %r69;
	ld.global.f32 	%f48, [%rd11+12];
	fma.rn.f32 	%f49, %f48, %f47, %f44;
	ld.global.f32 	%f50, [%rd12+12];
	fma.rn.f32 	%f51, %f50, %f47, %f46;
	add.s32 	%r70, %r133, 4;
	max.s32 	%r71, %r70, 0;
	setp.lt.s32 	%p12, %r70, %r35;
	selp.b32 	%r72, %r71, %r7, %p12;
	add.s32 	%r73, %r72, %r14;
	mul.wide.s32 	%rd19, %r73, 4;
	add.s64 	%rd20, %rd3, %rd19;
	ld.global.u32 	%r74, [%rd20];
	cvt.rn.f32.u32 	%f52, %r74;
	ld.global.f32 	%f53, [%rd11+16];
	fma.rn.f32 	%f54, %f53, %f52, %f49;
	ld.global.f32 	%f55, [%rd12+16];
	fma.rn.f32 	%f56, %f55, %f52, %f51;
	add.s32 	%r75, %r133, 5;
	max.s32 	%r76, %r75, 0;
	setp.lt.s32 	%p13, %r75, %r35;
	selp.b32 	%r77, %r76, %r7, %p13;
	add.s32 	%r78, %r77, %r14;
	mul.wide.s32 	%rd21, %r78, 4;
	add.s64 	%rd22, %rd3, %rd21;
	ld.global.u32 	%r79, [%rd22];
	cvt.rn.f32.u32 	%f57, %r79;
	ld.global.f32 	%f58, [%rd11+20];
	fma.rn.f32 	%f59, %f58, %f57, %f54;
	ld.global.f32 	%f60, [%rd12+20];
	fma.rn.f32 	%f61, %f60, %f57, %f56;
	add.s32 	%r80, %r133, 6;
	max.s32 	%r81, %r80, 0;
	setp.lt.s32 	%p14, %r80, %r35;
	selp.b32 	%r82, %r81, %r7, %p14;
	add.s32 	%r83, %r82, %r14;
	mul.wide.s32 	%rd23, %r83, 4;
	add.s64 	%rd24, %rd3, %rd23;
	ld.global.u32 	%r84, [%rd24];
	cvt.rn.f32.u32 	%f62, %r84;
	ld.global.f32 	%f63, [%rd11+24];
	fma.rn.f32 	%f64, %f63, %f62, %f59;
	ld.global.f32 	%f65, [%rd12+24];
	fma.rn.f32 	%f66, %f65, %f62, %f61;
	add.s32 	%r85, %r133, 7;
	max.s32 	%r86, %r85, 0;
	setp.lt.s32 	%p15, %r85, %r35;
	selp.b32 	%r87, %r86, %r7, %p15;
	add.s32 	%r88, %r87, %r14;
	mul.wide.s32 	%rd25, %r88, 4;
	add.s64 	%rd26, %rd3, %rd25;
	ld.global.u32 	%r89, [%rd26];
	cvt.rn.f32.u32 	%f67, %r89;
	ld.global.f32 	%f68, [%rd11+28];
	fma.rn.f32 	%f120, %f68, %f67, %f64;
	ld.global.f32 	%f69, [%rd12+28];
	fma.rn.f32 	%f121, %f69, %f67, %f66;
	add.s32 	%r134, %r134, 8;
	add.s32 	%r133, %r133, 8;
	add.s32 	%r132, %r132, 8;
	and.b32  	%r90, %r8, -8;
	setp.ne.s32 	%p16, %r132, %r90;
	@%p16 bra 	$L__BB1_6;
$L__BB1_7:
	add.s32 	%r139, %r8, %r139;
	and.b32  	%r24, %r8, 7;
	setp.eq.s32 	%p17, %r24, 0;
	@%p17 bra 	$L__BB1_15;
	add.s32 	%r91, %r24, -1;
	setp.lt.u32 	%p18, %r91, 3;
	@%p18 bra 	$L__BB1_10;
	max.s32 	%r92, %r133, 0;
	setp.lt.s32 	%p19, %r133, %r35;
	selp.b32 	%r93, %r92, %r7, %p19;
	add.s32 	%r94, %r93, %r14;
	mul.wide.s32 	%rd27, %r94, 4;
	add.s64 	%rd28, %rd3, %rd27;
	ld.global.u32 	%r95, [%rd28];
	cvt.rn.f32.u32 	%f71, %r95;
	mul.wide.s32 	%rd29, %r134, 4;
	add.s64 	%rd30, %rd2, %rd29;
	ld.global.f32 	%f72, [%rd30];
	fma.rn.f32 	%f73, %f72, %f71, %f120;
	add.s64 	%rd31, %rd1, %rd29;
	ld.global.f32 	%f74, [%rd31];
	fma.rn.f32 	%f75, %f74, %f71, %f121;
	add.s32 	%r96, %r133, 1;
	max.s32 	%r97, %r96, 0;
	setp.lt.s32 	%p20, %r96, %r35;
	selp.b32 	%r98, %r97, %r7, %p20;
	add.s32 	%r99, %r98, %r14;
	mul.wide.s32 	%rd32, %r99, 4;
	add.s64 	%rd33, %rd3, %rd32;
	ld.global.u32 	%r100, [%rd33];
	cvt.rn.f32.u32 	%f76, %r100;
	ld.global.f32 	%f77, [%rd30+4];
	fma.rn.f32 	%f78, %f77, %f76, %f73;
	ld.global.f32 	%f79, [%rd31+4];
	fma.rn.f32 	%f80, %f79, %f76, %f75;
	add.s32 	%r101, %r133, 2;
	max.s32 	%r102, %r101, 0;
	setp.lt.s32 	%p21, %r101, %r35;
	selp.b32 	%r103, %r102, %r7, %p21;
	add.s32 	%r104, %r103, %r14;
	mul.wide.s32 	%rd34, %r104, 4;
	add.s64 	%rd35, %rd3, %rd34;
	ld.global.u32 	%r105, [%rd35];
	cvt.rn.f32.u32 	%f81, %r105;
	ld.global.f32 	%f82, [%rd30+8];
	fma.rn.f32 	%f83, %f82, %f81, %f78;
	ld.global.f32 	%f84, [%rd31+8];
	fma.rn.f32 	%f85, %f84, %f81, %f80;
	add.s32 	%r106, %r133, 3;
	max.s32 	%r107, %r106, 0;
	setp.lt.s32 	%p22, %r106, %r35;
	selp.b32 	%r108, %r107, %r7, %p22;
	add.s32 	%r109, %r108, %r14;
	mul.wide.s32 	%rd36, %r109, 4;
	add.s64 	%rd37, %rd3, %rd36;
	ld.global.u32 	%r110, [%rd37];
	cvt.rn.f32.u32 	%f86, %r110;
	ld.global.f32 	%f87, [%rd30+12];
	fma.rn.f32 	%f120, %f87, %f86, %f83;
	ld.global.f32 	%f88, [%rd31+12];
	fma.rn.f32 	%f121, %f88, %f86, %f85;
	add.s32 	%r134, %r134, 4;
	add.s32 	%r133, %r133, 4;
$L__BB1_10:
	and.b32  	%r111, %r8, 3;
	setp.eq.s32 	%p23, %r111, 0;
	@%p23 bra 	$L__BB1_15;
	setp.eq.s32 	%p24, %r111, 1;
	@%p24 bra 	$L__BB1_13;
	max.s32 	%r112, %r133, 0;
	setp.lt.s32 	%p25, %r133, %r35;
	selp.b32 	%r113, %r112, %r7, %p25;
	add.s32 	%r114, %r113, %r14;
	mul.wide.s32 	%rd38, %r114, 4;
	add.s64 	%rd39, %rd3, %rd38;
	ld.global.u32 	%r115, [%rd39];
	cvt.rn.f32.u32 	%f90, %r115;
	mul.wide.s32 	%rd40, %r134, 4;
	add.s64 	%rd41, %rd2, %rd40;
	ld.global.f32 	%f91, [%rd41];
	fma.rn.f32 	%f92, %f91, %f90, %f120;
	add.s64 	%rd42, %rd1, %rd40;
	ld.global.f32 	%f93, [%rd42];
	fma.rn.f32 	%f94, %f93, %f90, %f121;
	add.s32 	%r116, %r133, 1;
	max.s32 	%r117, %r116, 0;
	setp.lt.s32 	%p26, %r116, %r35;
	selp.b32 	%r118, %r117, %r7, %p26;
	add.s32 	%r119, %r118, %r14;
	mul.wide.s32 	%rd43, %r119, 4;
	add.s64 	%rd44, %rd3, %rd43;
	ld.global.u32 	%r120, [%rd44];
	cvt.rn.f32.u32 	%f95, %r120;
	ld.global.f32 	%f96, [%rd41+4];
	fma.rn.f32 	%f120, %f96, %f95, %f92;
	ld.global.f32 	%f97, [%rd42+4];
	fma.rn.f32 	%f121, %f97, %f95, %f94;
	add.s32 	%r134, %r134, 2;
	add.s32 	%r133, %r133, 2;
$L__BB1_13:
	and.b32  	%r121, %r8, 1;
	setp.eq.b32 	%p27, %r121, 1;
	not.pred 	%p28, %p27;
	@%p28 bra 	$L__BB1_15;
	max.s32 	%r122, %r133, 0;
	setp.lt.s32 	%p29, %r133, %r35;
	selp.b32 	%r123, %r122, %r7, %p29;
	add.s32 	%r124, %r123, %r14;
	mul.wide.s32 	%rd45, %r124, 4;
	add.s64 	%rd46, %rd3, %rd45;
	ld.global.u32 	%r125, [%rd46];
	cvt.rn.f32.u32 	%f98, %r125;
	mul.wide.s32 	%rd47, %r134, 4;
	add.s64 	%rd48, %rd2, %rd47;
	ld.global.f32 	%f99, [%rd48];
	fma.rn.f32 	%f120, %f99, %f98, %f120;
	add.s64 	%rd49, %rd1, %rd47;
	ld.global.f32 	%f100, [%rd49];
	fma.rn.f32 	%f121, %f100, %f98, %f121;
$L__BB1_15:
	add.s32 	%r128, %r12, 1;
	setp.ne.s32 	%p30, %r12, %r10;
	@%p30 bra 	$L__BB1_3;
$L__BB1_16:
	ld.param.u64 	%rd53, [_Z26generateEnergyMatrixKernelPjiiPfS0_iS__param_6];
	abs.f32 	%f101, %f120;
	abs.f32 	%f102, %f121;
	add.f32 	%f103, %f101, %f102;
	cvt.rzi.u32.f32 	%r126, %f103;
	mad.lo.s32 	%r127, %r35, %r2, %r1;
	cvta.to.global.u64 	%rd50, %rd53;
	mul.wide.s32 	%rd51, %r127, 4;
	add.s64 	%rd52, %rd50, %rd51;
	st.global.u32 	[%rd52], %r126;
$L__BB1_17:
	ret;

}
	// .globl	_Z12generateSeamPjiiS_S_
.visible .entry _Z12generateSeamPjiiS_S_(
	.param .u64 .ptr .align 1 _Z12generateSeamPjiiS_S__param_0,
	.param .u32 _Z12generateSeamPjiiS_S__param_1,
	.param .u32 _Z12generateSeamPjiiS_S__param_2,
	.param .u64 .ptr .align 1 _Z12generateSeamPjiiS_S__param_3,
	.param .u64 .ptr .align 1 _Z12generateSeamPjiiS_S__param_4
)
{
	.reg .pred 	%p<7>;
	.reg .b32 	%r<24>;
	.reg .b64 	%rd<17>;

	ld.param.u64 	%rd1, [_Z12generateSeamPjiiS_S__param_0];
	ld.param.u32 	%r2, [_Z12generateSeamPjiiS_S__param_1];
	ld.param.u32 	%r3, [_Z12generateSeamPjiiS_S__param_2];
	ld.param.u64 	%rd2, [_Z12generateSeamPjiiS_S__param_3];
	ld.param.u64 	%rd3, [_Z12generateSeamPjiiS_S__param_4];
	mov.u32 	%r4, %ctaid.x;
	mov.u32 	%r5, %ntid.x;
	mov.u32 	%r6, %tid.x;
	mad.lo.s32 	%r1, %r4, %r5, %r6;
	setp.ge.s32 	%p1, %r1, %r2;
	@%p1 bra 	$L__BB2_2;
	cvta.to.global.u64 	%rd4, %rd2;
	cvta.to.global.u64 	%rd5, %rd3;
	cvta.to.global.u64 	%rd6, %rd1;
	mul.lo.s32 	%r7, %r3, %r2;
	add.s32 	%r8, %r7, %r1;
	sub.s32 	%r9, %r7, %r2;
	add.s32 	%r10, %r9, %r1;
	add.s32 	%r11, %r10, -1;
	mul.wide.s32 	%rd7, %r8, 4;
	add.s64 	%rd8, %rd6, %rd7;
	ld.global.u32 	%r12, [%rd8];
	add.s64 	%rd9, %rd4, %rd7;
	st.global.u32 	[%rd9], %r12;
	setp.eq.s32 	%p2, %r1, 0;
	selp.b32 	%r13, %r9, %r11, %p2;
	add.s32 	%r14, %r2, -1;
	setp.ne.s32 	%p3, %r1, %r14;
	mul.wide.s32 	%rd10, %r10, 4;
	add.s64 	%rd11, %rd4, %rd10;
	ld.global.u32 	%r15, [%rd11];
	selp.b64 	%rd12, 4, 0, %p3;
	add.s64 	%rd13, %rd11, %rd12;
	ld.global.u32 	%r16, [%rd13];
	setp.lt.u32 	%p4, %r16, %r15;
	and.pred  	%p5, %p4, %p3;
	selp.u32 	%r17, 1, 0, %p5;
	add.s32 	%r18, %r10, %r17;
	min.u32 	%r19, %r16, %r15;
	mul.wide.s32 	%rd14, %r13, 4;
	add.s64 	%rd15, %rd4, %rd14;
	ld.global.u32 	%r20, [%rd15];
	setp.lt.u32 	%p6, %r20, %r19;
	selp.b32 	%r21, %r13, %r18, %p6;
	min.u32 	%r22, %r20, %r19;
	add.s32 	%r23, %r12, %r22;
	st.global.u32 	[%rd9], %r23;
	add.s64 	%rd16, %rd5, %rd7;
	st.global.u32 	[%rd16], %r21;
$L__BB2_2:
	ret;

}


// ===== COMPILED SASS (sm_100) =====

	.target	sm_100

	.elftype	@"ET_EXEC"


//--------------------- .note.nv.tkinfo           --------------------------
	.section	.note.nv.tkinfo,"",@"SHT_NOTE"
	.sectionflags	@"SHF_NOTE_NV_TKINFO"
	.tkinfo
        /*0018*/ 	.word	0x00000002
        /*0030*/ 	.string	""
        /*0030*/ 	.string	"ptxas"
        /*0030*/ 	.string	"Cuda compilation tools, release 13.0, V13.0.88"
        /*0030*/ 	.string	"Build cuda_13.0.r13.0/compiler.36424714_0"
        /*0030*/ 	.string	"-arch sm_100 -m 64 "



//--------------------- .note.nv.cuinfo           --------------------------
	.section	.note.nv.cuinfo,"",@"SHT_NOTE"
	.sectionflags	@"SHF_NOTE_NV_CUINFO"
        /*0018*/ 	.short	0x0002
        /*001a*/ 	.short	0x0064
        /*001c*/ 	.short	0x0082
	.zero		2


//--------------------- .nv.info                  --------------------------
	.section	.nv.info,"",@"SHT_CUDA_INFO"
	.align	4


	//----- nvinfo : EIATTR_REGCOUNT
	.align		4
        /*0000*/ 	.byte	0x04, 0x2f
        /*0002*/ 	.short	(.L_1 - .L_0)
	.align		4
.L_0:
        /*0004*/ 	.word	index@(_Z21convertRgb2GrayKernelP6uchar3iiPj)
        /*0008*/ 	.word	0x0000000e


	//----- nvinfo : EIATTR_FRAME_SIZE
	.align		4
.L_1:
        /*000c*/ 	.byte	0x04, 0x11
        /*000e*/ 	.short	(.L_3 - .L_2)
	.align		4
.L_2:
        /*0010*/ 	.word	index@(_Z21convertRgb2GrayKernelP6uchar3iiPj)
        /*0014*/ 	.word	0x00000000


	//----- nvinfo : EIATTR_REGCOUNT
	.align		4
.L_3:
        /*0018*/ 	.byte	0x04, 0x2f
        /*001a*/ 	.short	(.L_5 - .L_4)
	.align		4
.L_4:
        /*001c*/ 	.word	index@(_Z26generateEnergyMatrixKernelPjiiPfS0_iS_)
        /*0020*/ 	.word	0x00000020


	//----- nvinfo : EIATTR_FRAME_SIZE
	.align		4
.L_5:
        /*0024*/ 	.byte	0x04, 0x11
        /*0026*/ 	.short	(.L_7 - .L_6)
	.align		4
.L_6:
        /*0028*/ 	.word	index@(_Z26generateEnergyMatrixKernelPjiiPfS0_iS_)
        /*002c*/ 	.word	0x00000000


	//----- nvinfo : EIATTR_REGCOUNT
	.align		4
.L_7:
        /*0030*/ 	.byte	0x04, 0x2f
        /*0032*/ 	.short	(.L_9 - .L_8)
	.align		4
.L_8:
        /*0034*/ 	.word	index@(_Z12generateSeamPjiiS_S_)
        /*0038*/ 	.word	0x00000014


	//----- nvinfo : EIATTR_FRAME_SIZE
	.align		4
.L_9:
        /*003c*/ 	.byte	0x04, 0x11
        /*003e*/ 	.short	(.L_11 - .L_10)
	.align		4
.L_10:
        /*0040*/ 	.word	index@(_Z12generateSeamPjiiS_S_)
        /*0044*/ 	.word	0x00000000


	//----- nvinfo : EIATTR_MIN_STACK_SIZE
	.align		4
.L_11:
        /*0048*/ 	.byte	0x04, 0x12
        /*004a*/ 	.short	(.L_13 - .L_12)
	.align		4
.L_12:
        /*004c*/ 	.word	index@(_Z12generateSeamPjiiS_S_)
        /*0050*/ 	.word	0x00000000


	//----- nvinfo : EIATTR_MIN_STACK_SIZE
	.align		4
.L_13:
        /*0054*/ 	.byte	0x04, 0x12
        /*0056*/ 	.short	(.L_15 - .L_14)
	.align		4
.L_14:
        /*0058*/ 	.word	index@(_Z26generateEnergyMatrixKernelPjiiPfS0_iS_)
        /*005c*/ 	.word	0x00000000


	//----- nvinfo : EIATTR_MIN_STACK_SIZE
	.align		4
.L_15:
        /*0060*/ 	.byte	0x04, 0x12
        /*0062*/ 	.short	(.L_17 - .L_16)
	.align		4
.L_16:
        /*0064*/ 	.word	index@(_Z21convertRgb2GrayKernelP6uchar3iiPj)
        /*0068*/ 	.word	0x00000000
.L_17:


//--------------------- .nv.compat                --------------------------
	.section	.nv.compat,"",@"SHT_CUDA_COMPAT_INFO"
	.align	4
        /*0000*/ 	.byte	0x02, 0x09, 0x00, 0x00, 0x02, 0x02, 0x01, 0x00, 0x02, 0x05, 0x05, 0x00, 0x03, 0x07, 0x01, 0x01
        /*0010*/ 	.byte	0x02, 0x03, 0x00, 0x00, 0x02, 0x06, 0x01, 0x00, 0x04, 0x0b, 0x08, 0x00, 0x09, 0x00, 0x00, 0x00
        /*0020*/ 	.byte	0x00, 0x00, 0x00, 0x00


//--------------------- .nv.info._Z12generateSeamPjiiS_S_ --------------------------
	.section	.nv.info._Z12generateSeamPjiiS_S_,"",@"SHT_CUDA_INFO"
	.sectionflags	@""
	.align	4


	//----- nvinfo : EIATTR_CUDA_API_VERSION
	.align		4
        /*0000*/ 	.byte	0x04, 0x37
        /*0002*/ 	.short	(.L_19 - .L_18)
.L_18:
        /*0004*/ 	.word	0x00000082


	//----- nvinfo : EIATTR_KPARAM_INFO
	.align		4
.L_19:
        /*0008*/ 	.byte	0x04, 0x17
        /*000a*/ 	.short	(.L_21 - .L_20)
.L_20:
        /*000c*/ 	.word	0x00000000
        /*0010*/ 	.short	0x0004
        /*0012*/ 	.short	0x0018
        /*0014*/ 	.byte	0x00, 0xf5, 0x21, 0x00


	//----- nvinfo : EIATTR_KPARAM_INFO
	.align		4
.L_21:
        /*0018*/ 	.byte	0x04, 0x17
        /*001a*/ 	.short	(.L_23 - .L_22)
.L_22:
        /*001c*/ 	.word	0x00000000
        /*0020*/ 	.short	0x0003
        /*0022*/ 	.short	0x0010
        /*0024*/ 	.byte	0x00, 0xf5, 0x21, 0x00


	//----- nvinfo : EIATTR_KPARAM_INFO
	.align		4
.L_23:
        /*0028*/ 	.byte	0x04, 0x17
        /*002a*/ 	.short	(.L_25 - .L_24)
.L_24:
        /*002c*/ 	.word	0x00000000
        /*0030*/ 	.short	0x0002
        /*0032*/ 	.short	0x000c
        /*0034*/ 	.byte	0x00, 0xf0, 0x11, 0x00


	//----- nvinfo : EIATTR_KPARAM_INFO
	.align		4
.L_25:
        /*0038*/ 	.byte	0x04, 0x17
        /*003a*/ 	.short	(.L_27 - .L_26)
.L_26:
        /*003c*/ 	.word	0x00000000
        /*0040*/ 	.short	0x0001
        /*0042*/ 	.short	0x0008
        /*0044*/ 	.byte	0x00, 0xf0, 0x11, 0x00


	//----- nvinfo : EIATTR_KPARAM_INFO
	.align		4
.L_27:
        /*0048*/ 	.byte	0x04, 0x17
        /*004a*/ 	.short	(.L_29 - .L_28)
.L_28:
        /*004c*/ 	.word	0x00000000
        /*0050*/ 	.short	0x0000
        /*0052*/ 	.short	0x0000
        /*0054*/ 	.byte	0x00, 0xf5, 0x21, 0x00


	//----- nvinfo : EIATTR_SPARSE_MMA_MASK
	.align		4
.L_29:
        /*0058*/ 	.byte	0x03, 0x50
        /*005a*/ 	.short	0x0000


	//----- nvinfo : EIATTR_MAXREG_COUNT
	.align		4
        /*005c*/ 	.byte	0x03, 0x1b
        /*005e*/ 	.short	0x00ff


	//----- nvinfo : EIATTR_MERCURY_ISA_VERSION
	.align		4
        /*0060*/ 	.byte	0x03, 0x5f
        /*0062*/ 	.short	0x0101


	//----- nvinfo : EIATTR_VRC_CTA_INIT_COUNT
	.align		4
        /*0064*/ 	.byte	0x02, 0x4a
	.zero		1
	.zero		1


	//----- nvinfo : EIATTR_EXIT_INSTR_OFFSETS
	.align		4
        /*0068*/ 	.byte	0x04, 0x1c
        /*006a*/ 	.short	(.L_31 - .L_30)


	//   ....[0]....
.L_30:
        /*006c*/ 	.word	0x00000070


	//   ....[1]....
        /*0070*/ 	.word	0x000002b0


	//----- nvinfo : EIATTR_CBANK_PARAM_SIZE
	.align		4
.L_31:
        /*0074*/ 	.byte	0x03, 0x19
        /*0076*/ 	.short	0x0020


	//----- nvinfo : EIATTR_PARAM_CBANK
	.align		4
        /*0078*/ 	.byte	0x04, 0x0a
        /*007a*/ 	.short	(.L_33 - .L_32)
	.align		4
.L_32:
        /*007c*/ 	.word	index@(.nv.constant0._Z12generateSeamPjiiS_S_)
        /*0080*/ 	.short	0x0380
        /*0082*/ 	.short	0x0020


	//----- nvinfo : EIATTR_SW_WAR
	.align		4
.L_33:
        /*0084*/ 	.byte	0x04, 0x36
        /*0086*/ 	.short	(.L_35 - .L_34)
.L_34:
        /*0088*/ 	.word	0x00000008
.L_35:


//--------------------- .nv.info._Z26generateEnergyMatrixKernelPjiiPfS0_iS_ --------------------------
	.section	.nv.info._Z26generateEnergyMatrixKernelPjiiPfS0_iS_,"",@"SHT_CUDA_INFO"
	.sectionflags	@""
	.align	4


	//----- nvinfo : EIATTR_CUDA_API_VERSION
	.align		4
        /*0000*/ 	.byte	0x04, 0x37
        /*0002*/ 	.short	(.L_37 - .L_36)
.L_36:
        /*0004*/ 	.word	0x00000082


	//----- nvinfo : EIATTR_KPARAM_INFO
	.align		4
.L_37:
        /*0008*/ 	.byte	0x04, 0x17
        /*000a*/ 	.short	(.L_39 - .L_38)
.L_38:
        /*000c*/ 	.word	0x00000000
        /*0010*/ 	.short	0x0006
        /*0012*/ 	.short	0x0028
        /*0014*/ 	.byte	0x00, 0xf5, 0x21, 0x00


	//----- nvinfo : EIATTR_KPARAM_INFO
	.align		4
.L_39:
        /*0018*/ 	.byte	0x04, 0x17
        /*001a*/ 	.short	(.L_41 - .L_40)
.L_40:
        /*001c*/ 	.word	0x00000000
        /*0020*/ 	.short	0x0005
        /*0022*/ 	.short	0x0020
        /*0024*/ 	.byte	0x00, 0xf0, 0x11, 0x00


	//----- nvinfo : EIATTR_KPARAM_INFO
	.align		4
.L_41:
        /*0028*/ 	.byte	0x04, 0x17
        /*002a*/ 	.short	(.L_43 - .L_42)
.L_42:
        /*002c*/ 	.word	0x00000000
        /*0030*/ 	.short	0x0004
        /*0032*/ 	.short	0x0018
        /*0034*/ 	.byte	0x00, 0xf5, 0x21, 0x00


	//----- nvinfo : EIATTR_KPARAM_INFO
	.align		4
.L_43:
        /*0038*/ 	.byte	0x04, 0x17
        /*003a*/ 	.short	(.L_45 - .L_44)
.L_44:
        /*003c*/ 	.word	0x00000000
        /*0040*/ 	.short	0x0003
        /*0042*/ 	.short	0x0010
        /*0044*/ 	.byte	0x00, 0xf5, 0x21, 0x00


	//----- nvinfo : EIATTR_KPARAM_INFO
	.align		4
.L_45:
        /*0048*/ 	.byte	0x04, 0x17
        /*004a*/ 	.short	(.L_47 - .L_46)
.L_46:
        /*004c*/ 	.word	0x00000000
        /*0050*/ 	.short	0x0002
        /*0052*/ 	.short	0x000c
        /*0054*/ 	.byte	0x00, 0xf0, 0x11, 0x00


	//----- nvinfo : EIATTR_KPARAM_INFO
	.align		4
.L_47:
        /*0058*/ 	.byte	0x04, 0x17
        /*005a*/ 	.short	(.L_49 - .L_48)
.L_48:
        /*005c*/ 	.word	0x00000000
        /*0060*/ 	.short	0x0001
        /*0062*/ 	.short	0x0008
        /*0064*/ 	.byte	0x00, 0xf0, 0x11, 0x00


	//----- nvinfo : EIATTR_KPARAM_INFO
	.align		4
.L_49:
        /*0068*/ 	.byte	0x04, 0x17
        /*006a*/ 	.short	(.L_51 - .L_50)
.L_50:
        /*006c*/ 	.word	0x00000000
        /*0070*/ 	.short	0x0000
        /*0072*/ 	.short	0x0000
        /*0074*/ 	.byte	0x00, 0xf5, 0x21, 0x00


	//----- nvinfo : EIATTR_SPARSE_MMA_MASK
	.align		4
.L_51:
        /*0078*/ 	.byte	0x03, 0x50
        /*007a*/ 	.short	0x0000


	//----- nvinfo : EIATTR_MAXREG_COUNT
	.align		4
        /*007c*/ 	.byte	0x03, 0x1b
        /*007e*/ 	.short	0x00ff


	//----- nvinfo : EIATTR_MERCURY_ISA_VERSION
	.align		4
        /*0080*/ 	.byte	0x03, 0x5f
        /*0082*/ 	.short	0x0101


	//----- nvinfo : EIATTR_VRC_CTA_INIT_COUNT
	.align		4
        /*0084*/ 	.byte	0x02, 0x4a
	.zero		1
	.zero		1


	//----- nvinfo : EIATTR_EXIT_INSTR_OFFSETS
	.align		4
        /*0088*/ 	.byte	0x04, 0x1c
        /*008a*/ 	.short	(.L_53 - .L_52)


	//   ....[0]....
.L_52:
        /*008c*/ 	.word	0x000000c0


	//   ....[1]....
        /*0090*/ 	.word	0x00001180


	//----- nvinfo : EIATTR_CRS_STACK_SIZE
	.align		4
.L_53:
        /*0094*/ 	.byte	0x04, 0x1e
        /*0096*/ 	.short	(.L_55 - .L_54)
.L_54:
        /*0098*/ 	.word	0x00000000


	//----- nvinfo : EIATTR_CBANK_PARAM_SIZE
	.align		4
.L_55:
        /*009c*/ 	.byte	0x03, 0x19
        /*009e*/ 	.short	0x0030


	//----- nvinfo : EIATTR_PARAM_CBANK
	.align		4
        /*00a0*/ 	.byte	0x04, 0x0a
        /*00a2*/ 	.short	(.L_57 - .L_56)
	.align		4
.L_56:
        /*00a4*/ 	.word	index@(.nv.constant0._Z26generateEnergyMatrixKernelPjiiPfS0_iS_)
        /*00a8*/ 	.short	0x0380
        /*00aa*/ 	.short	0x0030


	//----- nvinfo : EIATTR_SW_WAR
	.align		4
.L_57:
        /*00ac*/ 	.byte	0x04, 0x36
        /*00ae*/ 	.short	(.L_59 - .L_58)
.L_58:
        /*00b0*/ 	.word	0x00000008
.L_59:


//--------------------- .nv.info._Z21convertRgb2GrayKernelP6uchar3iiPj --------------------------
	.section	.nv.info._Z21convertRgb2GrayKernelP6uchar3iiPj,"",@"SHT_CUDA_INFO"
	.sectionflags	@""
	.align	4


	//----- nvinfo : EIATTR_CUDA_API_VERSION
	.align		4
        /*0000*/ 	.byte	0x04, 0x37
        /*0002*/ 	.short	(.L_61 - .L_60)
.L_60:
        /*0004*/ 	.word	0x00000082


	//----- nvinfo : EIATTR_KPARAM_INFO
	.align		4
.L_61:
        /*0008*/ 	.byte	0x04, 0x17
        /*000a*/ 	.short	(.L_63 - .L_62)
.L_62:
        /*000c*/ 	.word	0x00000000
        /*0010*/ 	.short	0x0003
        /*0012*/ 	.short	0x0010
        /*0014*/ 	.byte	0x00, 0xf5, 0x21, 0x00


	//----- nvinfo : EIATTR_KPARAM_INFO
	.align		4
.L_63:
        /*0018*/ 	.byte	0x04, 0x17
        /*001a*/ 	.short	(.L_65 - .L_64)
.L_64:
        /*001c*/ 	.word	0x00000000
        /*0020*/ 	.short	0x0002
        /*0022*/ 	.short	0x000c
        /*0024*/ 	.byte	0x00, 0xf0, 0x11, 0x00


	//----- nvinfo : EIATTR_KPARAM_INFO
	.align		4
.L_65:
        /*0028*/ 	.byte	0x04, 0x17
        /*002a*/ 	.short	(.L_67 - .L_66)
.L_66:
        /*002c*/ 	.word	0x00000000
        /*0030*/ 	.short	0x0001
        /*0032*/ 	.short	0x0008
        /*0034*/ 	.byte	0x00, 0xf0, 0x11, 0x00


	//----- nvinfo : EIATTR_KPARAM_INFO
	.align		4
.L_67:
        /*0038*/ 	.byte	0x04, 0x17
        /*003a*/ 	.short	(.L_69 - .L_68)
.L_68:
        /*003c*/ 	.word	0x00000000
        /*0040*/ 	.short	0x0000
        /*0042*/ 	.short	0x0000
        /*0044*/ 	.byte	0x00, 0xf5, 0x21, 0x00


	//----- nvinfo : EIATTR_SPARSE_MMA_MASK
	.align		4
.L_69:
        /*0048*/ 	.byte	0x03, 0x50
        /*004a*/ 	.short	0x0000


	//----- nvinfo : EIATTR_MAXREG_COUNT
	.align		4
        /*004c*/ 	.byte	0x03, 0x1b
        /*004e*/ 	.short	0x00ff


	//----- nvinfo : EIATTR_MERCURY_ISA_VERSION
	.align		4
        /*0050*/ 	.byte	0x03, 0x5f
        /*0052*/ 	.short	0x0101


	//----- nvinfo : EIATTR_VRC_CTA_INIT_COUNT
	.align		4
        /*0054*/ 	.byte	0x02, 0x4a
	.zero		1
	.zero		1


	//----- nvinfo : EIATTR_EXIT_INSTR_OFFSETS
	.align		4
        /*0058*/ 	.byte	0x04, 0x1c
        /*005a*/ 	.short	(.L_71 - .L_70)


	//   ....[0]....
.L_70:
        /*005c*/ 	.word	0x000000c0


	//   ....[1]....
        /*0060*/ 	.word	0x000001e0


	//----- nvinfo : EIATTR_CBANK_PARAM_SIZE
	.align		4
.L_71:
        /*0064*/ 	.byte	0x03, 0x19
        /*0066*/ 	.short	0x0018


	//----- nvinfo : EIATTR_PARAM_CBANK
	.align		4
        /*0068*/ 	.byte	0x04, 0x0a
        /*006a*/ 	.short	(.L_73 - .L_72)
	.align		4
.L_72:
        /*006c*/ 	.word	index@(.nv.constant0._Z21convertRgb2GrayKernelP6uchar3iiPj)
        /*0070*/ 	.short	0x0380
        /*0072*/ 	.short	0x0018


	//----- nvinfo : EIATTR_SW_WAR
	.align		4
.L_73:
        /*0074*/ 	.byte	0x04, 0x36
        /*0076*/ 	.short	(.L_75 - .L_74)
.L_74:
        /*0078*/ 	.word	0x00000008
.L_75:


//--------------------- .nv.callgraph             --------------------------
	.section	.nv.callgraph,"",@"SHT_CUDA_CALLGRAPH"
	.align	4
	.sectionentsize	8
	.align		4
        /*0000*/ 	.word	0x00000000
	.align		4
        /*0004*/ 	.word	0xffffffff
	.align		4
        /*0008*/ 	.word	0x00000000
	.align		4
        /*000c*/ 	.word	0xfffffffe
	.align		4
        /*0010*/ 	.word	0x00000000
	.align		4
        /*0014*/ 	.word	0xfffffffd
	.align		4
        /*0018*/ 	.word	0x00000000
	.align		4
        /*001c*/ 	.word	0xfffffffc


//--------------------- .text._Z12generateSeamPjiiS_S_ --------------------------
	.section	.text._Z12generateSeamPjiiS_S_,"ax",@progbits
	.align	128
        .global         _Z12generateSeamPjiiS_S_
        .type           _Z12generateSeamPjiiS_S_,@function
        .size           _Z12generateSeamPjiiS_S_,(.L_x_11 - _Z12generateSeamPjiiS_S_)
        .other          _Z12generateSeamPjiiS_S_,@"STO_CUDA_ENTRY STV_DEFAULT"
_Z12generateSeamPjiiS_S_:
.text._Z12generateSeamPjiiS_S_:
[----:B------:R-:W-:Y:S01]  /*0000*/  LDC R1, c[0x0][0x37c] ;  /* 0x0000df00ff017b82 */ /* 0x000fe20000000800 */
[----:B------:R-:W0:Y:S07]  /*0010*/  S2R R3, SR_TID.X ;  /* 0x0000000000037919 */ /* 0x000e2e0000002100 */
[----:B------:R-:W0:Y:S08]  /*0020*/  S2UR UR4, SR_CTAID.X ;  /* 0x00000000000479c3 */ /* 0x000e300000002500 */
[----:B------:R-:W0:Y:S08]  /*0030*/  LDC R2, c[0x0][0x360] ;  /* 0x0000d800ff027b82 */ /* 0x000e300000000800 */
[----:B------:R-:W1:Y:S01]  /*0040*/  LDC R7, c[0x0][0x388] ;  /* 0x0000e200ff077b82 */ /* 0x000e620000000800 */
[----:B0-----:R-:W-:-:S05]  /*0050*/  IMAD R2, R2, UR4, R3 ;  /* 0x0000000402027c24 */ /* 0x001fca000f8e0203 */
[----:B-1----:R-:W-:-:S13]  /*0060*/  ISETP.GE.AND P0, PT, R2, R7, PT ;  /* 0x000000070200720c */ /* 0x002fda0003f06270 */
[----:B------:R-:W-:Y:S05]  /*0070*/  @P0 EXIT ;  /* 0x000000000000094d */ /* 0x000fea0003800000 */
[----:B------:R-:W0:Y:S01]  /*0080*/  LDC.64 R4, c[0x0][0x380] ;  /* 0x0000e000ff047b82 */ /* 0x000e220000000a00 */
[----:B------:R-:W1:Y:S01]  /*0090*/  LDCU UR6, c[0x0][0x38c] ;  /* 0x00007180ff0677ac */ /* 0x000e620008000800 */
[----:B------:R-:W2:Y:S06]  /*00a0*/  LDCU.64 UR4, c[0x0][0x358] ;  /* 0x00006b00ff0477ac */ /* 0x000eac0008000a00 */
[----:B------:R-:W3:Y:S01]  /*00b0*/  LDC.64 R10, c[0x0][0x390] ;  /* 0x0000e400ff0a7b82 */ /* 0x000ee20000000a00 */
[----:B-1----:R-:W-:-:S04]  /*00c0*/  IMAD R0, R7, UR6, R2 ;  /* 0x0000000607007c24 */ /* 0x002fc8000f8e0202 */
[----:B0-----:R-:W-:-:S05]  /*00d0*/  IMAD.WIDE R4, R0, 0x4, R4 ;  /* 0x0000000400047825 */ /* 0x001fca00078e0204 */
[----:B--2---:R0:W2:Y:S01]  /*00e0*/  LDG.E R17, desc[UR4][R4.64] ;  /* 0x0000000404117981 */ /* 0x0040a2000c1e1900 */
[C---:B------:R-:W-:Y:S01]  /*00f0*/  IMAD R13, R7.reuse, UR6, -R7 ;  /* 0x00000006070d7c24 */ /* 0x040fe2000f8e0a07 */
[C---:B------:R-:W-:Y:S01]  /*0100*/  ISETP.NE.AND P1, PT, R2.reuse, RZ, PT ;  /* 0x000000ff0200720c */ /* 0x040fe20003f25270 */
[----:B------:R-:W-:Y:S02]  /*0110*/  VIADD R3, R7, 0xffffffff ;  /* 0xffffffff07037836 */ /* 0x000fe40000000000 */
[----:B------:R-:W-:-:S03]  /*0120*/  IMAD.IADD R15, R2, 0x1, R13 ;  /* 0x00000001020f7824 */ /* 0x000fc600078e020d */
[----:B------:R-:W-:Y:S01]  /*0130*/  ISETP.NE.AND P0, PT, R2, R3, PT ;  /* 0x000000030200720c */ /* 0x000fe20003f05270 */
[----:B---3--:R-:W-:-:S03]  /*0140*/  IMAD.WIDE R6, R15, 0x4, R10 ;  /* 0x000000040f067825 */ /* 0x008fc600078e020a */
[----:B------:R-:W-:Y:S01]  /*0150*/  SEL R9, RZ, 0x4, !P0 ;  /* 0x00000004ff097807 */ /* 0x000fe20004000000 */
[----:B------:R-:W-:Y:S02]  /*0160*/  IMAD.WIDE R2, R0, 0x4, R10 ;  /* 0x0000000400027825 */ /* 0x000fe400078e020a */
[----:B------:R-:W-:Y:S02]  /*0170*/  @P1 IADD3 R13, PT, PT, R15, -0x1, RZ ;  /* 0xffffffff0f0d1810 */ /* 0x000fe40007ffe0ff */
[----:B------:R-:W-:-:S03]  /*0180*/  IADD3 R8, P2, PT, R6, R9, RZ ;  /* 0x0000000906087210 */ /* 0x000fc60007f5e0ff */
[----:B0-----:R-:W-:Y:S02]  /*0190*/  IMAD.WIDE R4, R13, 0x4, R10 ;  /* 0x000000040d047825 */ /* 0x001fe400078e020a */
[----:B------:R-:W0:Y:S02]  /*01a0*/  LDC.64 R10, c[0x0][0x398] ;  /* 0x0000e600ff0a7b82 */ /* 0x000e240000000a00 */
[----:B------:R-:W-:Y:S01]  /*01b0*/  IMAD.X R9, RZ, RZ, R7, P2 ;  /* 0x000000ffff097224 */ /* 0x000fe200010e0607 */
[----:B--2---:R1:W-:Y:S04]  /*01c0*/  STG.E desc[UR4][R2.64], R17 ;  /* 0x0000001102007986 */ /* 0x0043e8000c101904 */
[----:B------:R-:W2:Y:S04]  /*01d0*/  LDG.E R6, desc[UR4][R6.64] ;  /* 0x0000000406067981 */ /* 0x000ea8000c1e1900 */
[----:B------:R-:W2:Y:S04]  /*01e0*/  LDG.E R9, desc[UR4][R8.64] ;  /* 0x0000000408097981 */ /* 0x000ea8000c1e1900 */
[----:B------:R-:W3:Y:S01]  /*01f0*/  LDG.E R5, desc[UR4][R4.64] ;  /* 0x0000000404057981 */ /* 0x000ee2000c1e1900 */
[----:B------:R-:W-:-:S02]  /*0200*/  IADD3 R12, PT, PT, R15, 0x1, RZ ;  /* 0x000000010f0c7810 */ /* 0x000fc40007ffe0ff */
[----:B--2---:R-:W-:Y:S02]  /*0210*/  ISETP.LT.U32.AND P0, PT, R9, R6, P0 ;  /* 0x000000060900720c */ /* 0x004fe40000701070 */
[----:B------:R-:W-:Y:S01]  /*0220*/  VIMNMX.U32 R14, PT, PT, R6, R9, PT ;  /* 0x00000009060e7248 */ /* 0x000fe20003fe0000 */
[----:B0-----:R-:W-:-:S03]  /*0230*/  IMAD.WIDE R6, R0, 0x4, R10 ;  /* 0x0000000400067825 */ /* 0x001fc600078e020a */
[----:B---3--:R-:W-:Y:S02]  /*0240*/  ISETP.GE.U32.AND P1, PT, R5, R14, PT ;  /* 0x0000000e0500720c */ /* 0x008fe40003f26070 */
[----:B------:R-:W-:-:S04]  /*0250*/  VIMNMX.U32 R14, PT, PT, R14, R5, PT ;  /* 0x000000050e0e7248 */ /* 0x000fc80003fe0000 */
[----:B-1----:R-:W-:Y:S01]  /*0260*/  IADD3 R17, PT, PT, R17, R14, RZ ;  /* 0x0000000e11117210 */ /* 0x002fe20007ffe0ff */
[----:B------:R-:W-:-:S04]  /*0270*/  @!P0 IMAD.MOV R12, RZ, RZ, R15 ;  /* 0x000000ffff0c8224 */ /* 0x000fc800078e020f */
[----:B------:R-:W-:Y:S02]  /*0280*/  STG.E desc[UR4][R2.64], R17 ;  /* 0x0000001102007986 */ /* 0x000fe4000c101904 */
[----:B------:R-:W-:-:S05]  /*0290*/  @P1 MOV R13, R12 ;  /* 0x0000000c000d1202 */ /* 0x000fca0000000f00 */
[----:B------:R-:W-:Y:S01]  /*02a0*/  STG.E desc[UR4][R6.64], R13 ;  /* 0x0000000d06007986 */ /* 0x000fe2000c101904 */
[----:B------:R-:W-:Y:S05]  /*02b0*/  EXIT ;  /* 0x000000000000794d */ /* 0x000fea0003800000 */
.L_x_0:
[----:B------:R-:W-:-:S00]  /*02c0*/  BRA `(.L_x_0) ;  /* 0xfffffffc00fc7947 */ /* 0x000fc0000383ffff */
[----:B------:R-:W-:-:S00]  /*02d0*/  NOP ;  /* 0x0000000000007918 */ /* 0x000fc00000000000 */
        /* <DEDUP_REMOVED lines=10> */
.L_x_11:


//--------------------- .text._Z26generateEnergyMatrixKernelPjiiPfS0_iS_ --------------------------
	.section	.text._Z26generateEnergyMatrixKernelPjiiPfS0_iS_,"ax",@progbits
	.align	128
        .global         _Z26generateEnergyMatrixKernelPjiiPfS0_iS_
        .type           _Z26generateEnergyMatrixKernelPjiiPfS0_iS_,@function
        .size           _Z26generateEnergyMatrixKernelPjiiPfS0_iS_,(.L_x_12 - _Z26generateEnergyMatrixKernelPjiiPfS0_iS_)
        .other          _Z26generateEnergyMatrixKernelPjiiPfS0_iS_,@"STO_CUDA_ENTRY STV_DEFAULT"
_Z26generateEnergyMatrixKernelPjiiPfS0_iS_:
.text._Z26generateEnergyMatrixKernelPjiiPfS0_iS_:
[----:B------:R-:W-:Y:S01]  /*0000*/  LDC R1, c[0x0][0x37c] ;  /* 0x0000df00ff017b82 */ /* 0x000fe20000000800 */
[----:B------:R-:W0:Y:S07]  /*0010*/  S2R R5, SR_TID.Y ;  /* 0x0000000000057919 */ /* 0x000e2e0000002200 */
[----:B------:R-:W1:Y:S01]  /*0020*/  LDC R3, c[0x0][0x360] ;  /* 0x0000d800ff037b82 */ /* 0x000e620000000800 */
[----:B------:R-:W2:Y:S01]  /*0030*/  LDCU.64 UR12, c[0x0][0x388] ;  /* 0x00007100ff0c77ac */ /* 0x000ea20008000a00 */
[----:B------:R-:W1:Y:S06]  /*0040*/  S2R R2, SR_TID.X ;  /* 0x0000000000027919 */ /* 0x000e6c0000002100 */
[----:B------:R-:W0:Y:S08]  /*0050*/  S2UR UR5, SR_CTAID.Y ;  /* 0x00000000000579c3 */ /* 0x000e300000002600 */
[----:B------:R-:W0:Y:S08]  /*0060*/  LDC R0, c[0x0][0x364] ;  /* 0x0000d900ff007b82 */ /* 0x000e300000000800 */
[----:B------:R-:W1:Y:S01]  /*0070*/  S2UR UR4, SR_CTAID.X ;  /* 0x00000000000479c3 */ /* 0x000e620000002500 */
[----:B0-----:R-:W-:-:S05]  /*0080*/  IMAD R0, R0, UR5, R5 ;  /* 0x0000000500007c24 */ /* 0x001fca000f8e0205 */
[----:B--2---:R-:W-:Y:S01]  /*0090*/  ISETP.GE.AND P0, PT, R0, UR13, PT ;  /* 0x0000000d00007c0c */ /* 0x004fe2000bf06270 */
[----:B-1----:R-:W-:-:S05]  /*00a0*/  IMAD R3, R3, UR4, R2 ;  /* 0x0000000403037c24 */ /* 0x002fca000f8e0202 */
[----:B------:R-:W-:-:S13]  /*00b0*/  ISETP.GE.OR P0, PT, R3, UR12, P0 ;  /* 0x0000000c03007c0c */ /* 0x000fda0008706670 */
[----:B------:R-:W-:Y:S05]  /*00c0*/  @P0 EXIT ;  /* 0x000000000000094d */ /* 0x000fea0003800000 */
[----:B------:R-:W0:Y:S01]  /*00d0*/  LDCU UR4, c[0x0][0x3a0] ;  /* 0x00007400ff0477ac */ /* 0x000e220008000800 */
[----:B------:R-:W-:Y:S01]  /*00e0*/  CS2R R20, SRZ ;  /* 0x0000000000147805 */ /* 0x000fe2000001ff00 */
[----:B------:R-:W1:Y:S01]  /*00f0*/  LDCU.64 UR10, c[0x0][0x358] ;  /* 0x00006b00ff0a77ac */ /* 0x000e620008000a00 */
[----:B0-----:R-:W-:-:S04]  /*0100*/  ULEA.HI UR4, UR4, UR4, URZ, 0x1 ;  /* 0x0000000404047291 */ /* 0x001fc8000f8f08ff */
[----:B------:R-:W-:-:S04]  /*0110*/  USHF.R.S32.HI UR4, URZ, 0x1, UR4 ;  /* 0x00000001ff047899 */ /* 0x000fc80008011404 */
[----:B------:R-:W-:-:S04]  /*0120*/  UIADD3 UR5, UPT, UPT, -UR4, URZ, URZ ;  /* 0x000000ff04057290 */ /* 0x000fc8000fffe1ff */
[----:B------:R-:W-:-:S09]  /*0130*/  UISETP.GE.AND UP0, UPT, UR4, UR5, UPT ;  /* 0x000000050400728c */ /* 0x000fd2000bf06270 */
[----:B-1----:R-:W-:Y:S05]  /*0140*/  BRA.U !UP0, `(.L_x_1) ;  /* 0x0000000d08f07547 */ /* 0x002fea000b800000 */
[C---:B------:R-:W-:Y:S01]  /*0150*/  VIADD R2, R3.reuse, UR4 ;  /* 0x0000000403027c36 */ /* 0x040fe20008000000 */
[----:B------:R-:W-:Y:S01]  /*0160*/  IADD3 R5, PT, PT, R3, -UR4, RZ ;  /* 0x8000000403057c10 */ /* 0x000fe2000fffe0ff */
[----:B------:R-:W-:Y:S01]  /*0170*/  HFMA2 R8, -RZ, RZ, 0, 0 ;  /* 0x00000000ff087431 */ /* 0x000fe200000001ff */
[----:B------:R-:W-:Y:S01]  /*0180*/  BSSY.RECONVERGENT B0, `(.L_x_1) ;  /* 0x00000f8000007945 */ /* 0x000fe20003800200 */
[----:B------:R-:W-:Y:S01]  /*0190*/  UIADD3 UR7, UPT, UPT, UR4, UR4, URZ ;  /* 0x0000000404077290 */ /* 0x000fe2000fffe0ff */
[----:B------:R-:W-:Y:S01]  /*01a0*/  ISETP.GT.AND P0, PT, R5, R2, PT ;  /* 0x000000020500720c */ /* 0x000fe20003f04270 */
[C---:B------:R-:W-:Y:S01]  /*01b0*/  VIADD R7, R0.reuse, -UR4 ;  /* 0x8000000400077c36 */ /* 0x040fe20008000000 */
[----:B------:R-:W-:Y:S02]  /*01c0*/  IADD3 R6, PT, PT, R0, UR4, RZ ;  /* 0x0000000400067c10 */ /* 0x000fe4000fffe0ff */
[----:B------:R-:W-:Y:S01]  /*01d0*/  CS2R R20, SRZ ;  /* 0x0000000000147805 */ /* 0x000fe2000001ff00 */
[----:B------:R-:W-:-:S02]  /*01e0*/  UIADD3 UR6, UPT, UPT, UR12, -0x1, URZ ;  /* 0xffffffff0c067890 */ /* 0x000fc4000fffe0ff */
[----:B------:R-:W-:-:S12]  /*01f0*/  UIADD3 UR8, UPT, UPT, UR7, 0x1, URZ ;  /* 0x0000000107087890 */ /* 0x000fd8000fffe0ff */
.L_x_8:
[----:B------:R-:W-:Y:S04]  /*0200*/  BSSY.RECONVERGENT B1, `(.L_x_2) ;  /* 0x00000ec000017945 */ /* 0x000fe80003800200 */
[----:B------:R-:W-:Y:S05]  /*0210*/  @P0 BRA `(.L_x_3) ;  /* 0x0000000c00a80947 */ /* 0x000fea0003800000 */
[----:B------:R-:W0:Y:S01]  /*0220*/  LDC R2, c[0x0][0x38c] ;  /* 0x0000e300ff027b82 */ /* 0x000e220000000800 */
[----:B------:R-:W-:Y:S01]  /*0230*/  UISETP.GE.U32.AND UP1, UPT, UR7, 0x7, UPT ;  /* 0x000000070700788c */ /* 0x000fe2000bf26070 */
[----:B------:R-:W-:Y:S01]  /*0240*/  VIMNMX R9, PT, PT, RZ, R7, !PT ;  /* 0x00000007ff097248 */ /* 0x000fe20007fe0100 */
[----:B------:R-:W-:Y:S01]  /*0250*/  IMAD.MOV.U32 R4, RZ, RZ, R8 ;  /* 0x000000ffff047224 */ /* 0x000fe200078e0008 */
[----:B------:R-:W-:Y:S01]  /*0260*/  ULOP3.LUT UP0, UR5, UR8, 0x7, URZ, 0xc0, !UPT ;  /* 0x0000000708057892 */ /* 0x000fe2000f80c0ff */
[----:B0-----:R-:W-:-:S13]  /*0270*/  ISETP.GE.AND P1, PT, R7, R2, PT ;  /* 0x000000020700720c */ /* 0x001fda0003f26270 */
[----:B------:R-:W-:Y:S01]  /*0280*/  @P1 VIADD R9, R2, 0xffffffff ;  /* 0xffffffff02091836 */ /* 0x000fe20000000000 */
[----:B------:R-:W-:Y:S01]  /*0290*/  MOV R2, R5 ;  /* 0x0000000500027202 */ /* 0x000fe20000000f00 */
[----:B------:R-:W-:Y:S06]  /*02a0*/  BRA.U !UP1, `(.L_x_4) ;  /* 0x0000000509b87547 */ /* 0x000fec000b800000 */
[----:B------:R-:W-:Y:S01]  /*02b0*/  MOV R2, R5 ;  /* 0x0000000500027202 */ /* 0x000fe20000000f00 */
[----:B------:R-:W-:Y:S01]  /*02c0*/  IMAD.MOV.U32 R4, RZ, RZ, R8 ;  /* 0x000000ffff047224 */ /* 0x000fe200078e0008 */
[----:B------:R-:W0:Y:S01]  /*02d0*/  LDCU UR13, c[0x0][0x388] ;  /* 0x00007100ff0d77ac */ /* 0x000e220008000800 */
[----:B------:R-:W-:-:S05]  /*02e0*/  UMOV UR4, URZ ;  /* 0x000000ff00047c82 */ /* 0x000fca0008000000 */
.L_x_5:
[----:B------:R-:W1:Y:S01]  /*02f0*/  LDC.64 R12, c[0x0][0x380] ;  /* 0x0000e000ff0c7b82 */ /* 0x000e620000000a00 */
[C---:B0-----:R-:W-:Y:S02]  /*0300*/  ISETP.GE.AND P1, PT, R2.reuse, UR13, PT ;  /* 0x0000000d02007c0c */ /* 0x041fe4000bf26270 */
[----:B------:R-:W-:Y:S02]  /*0310*/  VIMNMX R16, PT, PT, RZ, R2, !PT ;  /* 0x00000002ff107248 */ /* 0x000fe40007fe0100 */
[----:B------:R-:W-:Y:S02]  /*0320*/  IADD3 R18, PT, PT, R2, 0x1, RZ ;  /* 0x0000000102127810 */ /* 0x000fe40007ffe0ff */
[----:B------:R-:W-:Y:S01]  /*0330*/  SEL R16, R16, UR6, !P1 ;  /* 0x0000000610107c07 */ /* 0x000fe2000c800000 */
[----:B------:R-:W0:Y:S01]  /*0340*/  LDC.64 R14, c[0x0][0x390] ;  /* 0x0000e400ff0e7b82 */ /* 0x000e220000000a00 */
[----:B------:R-:W-:Y:S02]  /*0350*/  ISETP.GE.AND P1, PT, R18, UR13, PT ;  /* 0x0000000d12007c0c */ /* 0x000fe4000bf26270 */
[----:B------:R-:W-:Y:S01]  /*0360*/  VIMNMX R18, PT, PT, RZ, R18, !PT ;  /* 0x00000012ff127248 */ /* 0x000fe20007fe0100 */
[----:B------:R-:W-:-:S03]  /*0370*/  IMAD R17, R9, UR13, R16 ;  /* 0x0000000d09117c24 */ /* 0x000fc6000f8e0210 */
[----:B------:R-:W-:Y:S01]  /*0380*/  SEL R18, R18, UR6, !P1 ;  /* 0x0000000612127c07 */ /* 0x000fe2000c800000 */
[----:B------:R-:W2:Y:S04]  /*0390*/  LDC.64 R10, c[0x0][0x398] ;  /* 0x0000e600ff0a7b82 */ /* 0x000ea80000000a00 */
[----:B------:R-:W-:Y:S02]  /*03a0*/  IMAD R23, R9, UR13, R18 ;  /* 0x0000000d09177c24 */ /* 0x000fe4000f8e0212 */
[----:B-1----:R-:W-:-:S04]  /*03b0*/  IMAD.WIDE R16, R17, 0x4, R12 ;  /* 0x0000000411107825 */ /* 0x002fc800078e020c */
[----:B------:R-:W-:Y:S02]  /*03c0*/  IMAD.WIDE R22, R23, 0x4, R12 ;  /* 0x0000000417167825 */ /* 0x000fe400078e020c */
[----:B------:R1:W3:Y:S02]  /*03d0*/  LDG.E R16, desc[UR10][R16.64] ;  /* 0x0000000a10107981 */ /* 0x0002e4000c1e1900 */
[C---:B0-----:R-:W-:Y:S02]  /*03e0*/  IMAD.WIDE R14, R4.reuse, 0x4, R14 ;  /* 0x00000004040e7825 */ /* 0x041fe400078e020e */
[----:B------:R-:W4:Y:S04]  /*03f0*/  LDG.E R22, desc[UR10][R22.64] ;  /* 0x0000000a16167981 */ /* 0x000f28000c1e1900 */
[----:B------:R-:W5:Y:S01]  /*0400*/  LDG.E R28, desc[UR10][R14.64] ;  /* 0x0000000a0e1c7981 */ /* 0x000f62000c1e1900 */
[----:B--2---:R-:W-:-:S03]  /*0410*/  IMAD.WIDE R18, R4, 0x4, R10 ;  /* 0x0000000404127825 */ /* 0x004fc600078e020a */
[----:B------:R-:W2:Y:S04]  /*0420*/  LDG.E R26, desc[UR10][R14.64+0x4] ;  /* 0x0000040a0e1a7981 */ /* 0x000ea8000c1e1900 */
[----:B------:R-:W2:Y:S04]  /*0430*/  LDG.E R27, desc[UR10][R18.64] ;  /* 0x0000000a121b7981 */ /* 0x000ea8000c1e1900 */
[----:B------:R-:W2:Y:S01]  /*0440*/  LDG.E R25, desc[UR10][R18.64+0x4] ;  /* 0x0000040a12197981 */ /* 0x000ea2000c1e1900 */
[C---:B------:R-:W-:Y:S01]  /*0450*/  VIADD R10, R2.reuse, 0x2 ;  /* 0x00000002020a7836 */ /* 0x040fe20000000000 */
[----:B-1----:R-:W-:-:S04]  /*0460*/  IADD3 R17, PT, PT, R2, 0x3, RZ ;  /* 0x0000000302117810 */ /* 0x002fc80007ffe0ff */
[----:B------:R-:W-:Y:S02]  /*0470*/  ISETP.GE.AND P1, PT, R10, UR13, PT ;  /* 0x0000000d0a007c0c */ /* 0x000fe4000bf26270 */
[----:B------:R-:W-:-:S04]  /*0480*/  VIMNMX R10, PT, PT, RZ, R10, !PT ;  /* 0x0000000aff0a7248 */ /* 0x000fc80007fe0100 */
[----:B------:R-:W-:Y:S02]  /*0490*/  SEL R10, R10, UR6, !P1 ;  /* 0x000000060a0a7c07 */ /* 0x000fe4000c800000 */
[----:B------:R-:W-:Y:S02]  /*04a0*/  ISETP.GE.AND P1, PT, R17, UR13, PT ;  /* 0x0000000d11007c0c */ /* 0x000fe4000bf26270 */
[----:B------:R-:W-:Y:S01]  /*04b0*/  VIMNMX R17, PT, PT, RZ, R17, !PT ;  /* 0x00000011ff117248 */ /* 0x000fe20007fe0100 */
[----:B------:R-:W-:-:S03]  /*04c0*/  IMAD R11, R9, UR13, R10 ;  /* 0x0000000d090b7c24 */ /* 0x000fc6000f8e020a */
[----:B------:R-:W-:Y:S01]  /*04d0*/  SEL R17, R17, UR6, !P1 ;  /* 0x0000000611117c07 */ /* 0x000fe2000c800000 */
[----:B------:R-:W-:-:S04]  /*04e0*/  IMAD.WIDE R10, R11, 0x4, R12 ;  /* 0x000000040b0a7825 */ /* 0x000fc800078e020c */
[----:B------:R-:W-:Y:S01]  /*04f0*/  IMAD R17, R9, UR13, R17 ;  /* 0x0000000d09117c24 */ /* 0x000fe2000f8e0211 */
[----:B------:R0:W2:Y:S02]  /*0500*/  LDG.E R24, desc[UR10][R10.64] ;  /* 0x0000000a0a187981 */ /* 0x0000a4000c1e1900 */
[----:B0-----:R-:W-:-:S05]  /*0510*/  VIADD R10, R2, 0x4 ;  /* 0x00000004020a7836 */ /* 0x001fca0000000000 */
[----:B------:R-:W-:Y:S02]  /*0520*/  ISETP.GE.AND P1, PT, R10, UR13, PT ;  /* 0x0000000d0a007c0c */ /* 0x000fe4000bf26270 */
[----:B------:R-:W-:-:S04]  /*0530*/  VIMNMX R10, PT, PT, RZ, R10, !PT ;  /* 0x0000000aff0a7248 */ /* 0x000fc80007fe0100 */
[----:B------:R-:W-:-:S05]  /*0540*/  SEL R10, R10, UR6, !P1 ;  /* 0x000000060a0a7c07 */ /* 0x000fca000c800000 */
[----:B------:R-:W-:-:S04]  /*0550*/  IMAD R11, R9, UR13, R10 ;  /* 0x0000000d090b7c24 */ /* 0x000fc8000f8e020a */
[----:B------:R-:W-:Y:S01]  /*0560*/  IMAD.WIDE R10, R11, 0x4, R12 ;  /* 0x000000040b0a7825 */ /* 0x000fe200078e020c */
[----:B---3--:R-:W-:-:S03]  /*0570*/  I2FP.F32.U32 R23, R16 ;  /* 0x0000001000177245 */ /* 0x008fc60000201000 */
[----:B------:R-:W-:Y:S01]  /*0580*/  IMAD.WIDE R16, R17, 0x4, R12 ;  /* 0x0000000411107825 */ /* 0x000fe200078e020c */
[----:B----4-:R-:W-:-:S05]  /*0590*/  I2FP.F32.U32 R22, R22 ;  /* 0x0000001600167245 */ /* 0x010fca0000201000 */
[----:B------:R-:W3:Y:S01]  /*05a0*/  LDG.E R16, desc[UR10][R16.64] ;  /* 0x0000000a10107981 */ /* 0x000ee2000c1e1900 */
[----:B-----5:R-:W-:-:S03]  /*05b0*/  FFMA R29, R23, R28, R21 ;  /* 0x0000001c171d7223 */ /* 0x020fc60000000015 */
[----:B------:R0:W4:Y:S01]  /*05c0*/  LDG.E R21, desc[UR10][R10.64] ;  /* 0x0000000a0a157981 */ /* 0x000122000c1e1900 */
[----:B--2---:R-:W-:-:S03]  /*05d0*/  FFMA R29, R22, R26, R29 ;  /* 0x0000001a161d7223 */ /* 0x004fc6000000001d */
[----:B------:R-:W2:Y:S01]  /*05e0*/  LDG.E R26, desc[UR10][R14.64+0xc] ;  /* 0x00000c0a0e1a7981 */ /* 0x000ea2000c1e1900 */
[----:B------:R-:W-:-:S03]  /*05f0*/  FFMA R28, R23, R27, R20 ;  /* 0x0000001b171c7223 */ /* 0x000fc60000000014 */
[----:B------:R-:W5:Y:S04]  /*0600*/  LDG.E R20, desc[UR10][R14.64+0x8] ;  /* 0x0000080a0e147981 */ /* 0x000f68000c1e1900 */
[----:B------:R-:W4:Y:S01]  /*0610*/  LDG.E R27, desc[UR10][R18.64+0x8] ;  /* 0x0000080a121b7981 */ /* 0x000f22000c1e1900 */
[----:B------:R-:W-:-:S03]  /*0620*/  FFMA R25, R22, R25, R28 ;  /* 0x0000001916197223 */ /* 0x000fc6000000001c */
[----:B------:R-:W2:Y:S04]  /*0630*/  LDG.E R28, desc[UR10][R18.64+0xc] ;  /* 0x00000c0a121c7981 */ /* 0x000ea8000c1e1900 */
[----:B------:R-:W2:Y:S04]  /*0640*/  LDG.E R22, desc[UR10][R14.64+0x10] ;  /* 0x0000100a0e167981 */ /* 0x000ea8000c1e1900 */
[----:B------:R-:W2:Y:S01]  /*0650*/  LDG.E R23, desc[UR10][R18.64+0x10] ;  /* 0x0000100a12177981 */ /* 0x000ea2000c1e1900 */
[----:B------:R-:W-:Y:S02]  /*0660*/  I2FP.F32.U32 R24, R24 ;  /* 0x0000001800187245 */ /* 0x000fe40000201000 */
[----:B0-----:R-:W-:-:S02]  /*0670*/  IADD3 R10, PT, PT, R2, 0x7, RZ ;  /* 0x00000007020a7810 */ /* 0x001fc40007ffe0ff */
[----:B---3--:R-:W-:Y:S02]  /*0680*/  I2FP.F32.U32 R17, R16 ;  /* 0x0000001000117245 */ /* 0x008fe40000201000 */
[----:B------:R-:W-:-:S04]  /*0690*/  IADD3 R16, PT, PT, R2, 0x5, RZ ;  /* 0x0000000502107810 */ /* 0x000fc80007ffe0ff */
[----:B------:R-:W-:Y:S01]  /*06a0*/  ISETP.GE.AND P2, PT, R16, UR13, PT ;  /* 0x0000000d10007c0c */ /* 0x000fe2000bf46270 */
[C---:B-----5:R-:W-:Y:S01]  /*06b0*/  FFMA R20, R24.reuse, R20, R29 ;  /* 0x0000001418147223 */ /* 0x060fe2000000001d */
[----:B----4-:R-:W-:-:S03]  /*06c0*/  FFMA R24, R24, R27, R25 ;  /* 0x0000001b18187223 */ /* 0x010fc60000000019 */
[----:B--2---:R-:W-:Y:S01]  /*06d0*/  FFMA R25, R17, R26, R20 ;  /* 0x0000001a11197223 */ /* 0x004fe20000000014 */
[----:B------:R-:W-:Y:S01]  /*06e0*/  VIADD R20, R2, 0x6 ;  /* 0x0000000602147836 */ /* 0x000fe20000000000 */
[----:B------:R-:W-:-:S04]  /*06f0*/  VIMNMX R16, PT, PT, RZ, R16, !PT ;  /* 0x00000010ff107248 */ /* 0x000fc80007fe0100 */
[----:B------:R-:W-:Y:S02]  /*0700*/  ISETP.GE.AND P1, PT, R20, UR13, PT ;  /* 0x0000000d14007c0c */ /* 0x000fe4000bf26270 */
[----:B------:R-:W-:Y:S02]  /*0710*/  SEL R16, R16, UR6, !P2 ;  /* 0x0000000610107c07 */ /* 0x000fe4000d000000 */
[----:B------:R-:W-:Y:S02]  /*0720*/  VIMNMX R20, PT, PT, RZ, R20, !PT ;  /* 0x00000014ff147248 */ /* 0x000fe40007fe0100 */
[----:B------:R-:W-:Y:S01]  /*0730*/  ISETP.GE.AND P2, PT, R10, UR13, PT ;  /* 0x0000000d0a007c0c */ /* 0x000fe2000bf46270 */
[----:B------:R-:W-:Y:S01]  /*0740*/  FFMA R28, R17, R28, R24 ;  /* 0x0000001c111c7223 */ /* 0x000fe20000000018 */
[----:B------:R-:W-:Y:S01]  /*0750*/  VIMNMX R10, PT, PT, RZ, R10, !PT ;  /* 0x0000000aff0a7248 */ /* 0x000fe20007fe0100 */
[----:B------:R-:W-:Y:S01]  /*0760*/  IMAD R17, R9, UR13, R16 ;  /* 0x0000000d09117c24 */ /* 0x000fe2000f8e0210 */
[----:B------:R-:W-:-:S02]  /*0770*/  SEL R20, R20, UR6, !P1 ;  /* 0x0000000614147c07 */ /* 0x000fc4000c800000 */
[----:B------:R-:W-:Y:S01]  /*0780*/  SEL R10, R10, UR6, !P2 ;  /* 0x000000060a0a7c07 */ /* 0x000fe2000d000000 */
[----:B------:R-:W-:-:S04]  /*0790*/  IMAD.WIDE R16, R17, 0x4, R12 ;  /* 0x0000000411107825 */ /* 0x000fc800078e020c */
[C---:B------:R-:W-:Y:S02]  /*07a0*/  IMAD R11, R9.reuse, UR13, R20 ;  /* 0x0000000d090b7c24 */ /* 0x040fe4000f8e0214 */
[----:B------:R-:W-:Y:S01]  /*07b0*/  IMAD R27, R9, UR13, R10 ;  /* 0x0000000d091b7c24 */ /* 0x000fe2000f8e020a */
[----:B------:R-:W2:Y:S01]  /*07c0*/  LDG.E R16, desc[UR10][R16.64] ;  /* 0x0000000a10107981 */ /* 0x000ea2000c1e1900 */
[--C-:B------:R-:W-:Y:S01]  /*07d0*/  IMAD.WIDE R10, R11, 0x4, R12.reuse ;  /* 0x000000040b0a7825 */ /* 0x100fe200078e020c */
[----:B------:R-:W-:Y:S02]  /*07e0*/  I2FP.F32.U32 R24, R21 ;  /* 0x0000001500187245 */ /* 0x000fe40000201000 */
[----:B------:R-:W3:Y:S01]  /*07f0*/  LDG.E R20, desc[UR10][R14.64+0x14] ;  /* 0x0000140a0e147981 */ /* 0x000ee2000c1e1900 */
[----:B------:R-:W-:-:S03]  /*0800*/  IMAD.WIDE R12, R27, 0x4, R12 ;  /* 0x000000041b0c7825 */ /* 0x000fc600078e020c */
[----:B------:R-:W4:Y:S01]  /*0810*/  LDG.E R10, desc[UR10][R10.64] ;  /* 0x0000000a0a0a7981 */ /* 0x000f22000c1e1900 */
[----:B------:R-:W-:-:S03]  /*0820*/  FFMA R25, R24, R22, R25 ;  /* 0x0000001618197223 */ /* 0x000fc60000000019 */
[----:B------:R-:W5:Y:S04]  /*0830*/  LDG.E R21, desc[UR10][R18.64+0x14] ;  /* 0x0000140a12157981 */ /* 0x000f68000c1e1900 */
[----:B------:R-:W5:Y:S01]  /*0840*/  LDG.E R12, desc[UR10][R12.64] ;  /* 0x0000000a0c0c7981 */ /* 0x000f62000c1e1900 */
[----:B------:R-:W-:-:S03]  /*0850*/  FFMA R28, R24, R23, R28 ;  /* 0x00000017181c7223 */ /* 0x000fc6000000001c */
[----:B------:R-:W5:Y:S04]  /*0860*/  LDG.E R22, desc[UR10][R14.64+0x18] ;  /* 0x0000180a0e167981 */ /* 0x000f68000c1e1900 */
[----:B------:R-:W5:Y:S04]  /*0870*/  LDG.E R17, desc[UR10][R18.64+0x18] ;  /* 0x0000180a12117981 */ /* 0x000f68000c1e1900 */
[----:B------:R-:W5:Y:S04]  /*0880*/  LDG.E R23, desc[UR10][R14.64+0x1c] ;  /* 0x00001c0a0e177981 */ /* 0x000f68000c1e1900 */
[----:B------:R-:W5:Y:S01]  /*0890*/  LDG.E R24, desc[UR10][R18.64+0x1c] ;  /* 0x00001c0a12187981 */ /* 0x000f62000c1e1900 */
[----:B------:R-:W-:-:S02]  /*08a0*/  UIADD3 UR4, UPT, UPT, UR4, 0x8, URZ ;  /* 0x0000000804047890 */ /* 0x000fc4000fffe0ff */
[----:B------:R-:W-:-:S04]  /*08b0*/  ULOP3.LUT UR9, UR8, 0xfffffff8, URZ, 0xc0, !UPT ;  /* 0xfffffff808097892 */ /* 0x000fc8000f8ec0ff */
[----:B------:R-:W-:Y:S01]  /*08c0*/  UISETP.NE.AND UP1, UPT, UR4, UR9, UPT ;  /* 0x000000090400728c */ /* 0x000fe2000bf25270 */
[----:B------:R-:W-:Y:S01]  /*08d0*/  VIADD R2, R2, 0x8 ;  /* 0x0000000802027836 */ /* 0x000fe20000000000 */
[----:B------:R-:W-:Y:S02]  /*08e0*/  IADD3 R4, PT, PT, R4, 0x8, RZ ;  /* 0x0000000804047810 */ /* 0x000fe40007ffe0ff */
[----:B--2---:R-:W-:-:S05]  /*08f0*/  I2FP.F32.U32 R16, R16 ;  /* 0x0000001000107245 */ /* 0x004fca0000201000 */
[C---:B---3--:R-:W-:Y:S01]  /*0900*/  FFMA R20, R16.reuse, R20, R25 ;  /* 0x0000001410147223 */ /* 0x048fe20000000019 */
[----:B----4-:R-:W-:Y:S01]  /*0910*/  I2FP.F32.U32 R11, R10 ;  /* 0x0000000a000b7245 */ /* 0x010fe20000201000 */
[----:B-----5:R-:W-:Y:S01]  /*0920*/  FFMA R28, R16, R21, R28 ;  /* 0x00000015101c7223 */ /* 0x020fe2000000001c */
[----:B------:R-:W-:-:S03]  /*0930*/  I2FP.F32.U32 R13, R12 ;  /* 0x0000000c000d7245 */ /* 0x000fc60000201000 */
[C---:B------:R-:W-:Y:S01]  /*0940*/  FFMA R20, R11.reuse, R22, R20 ;  /* 0x000000160b147223 */ /* 0x040fe20000000014 */
[----:B------:R-:W-:-:S03]  /*0950*/  FFMA R17, R11, R17, R28 ;  /* 0x000000110b117223 */ /* 0x000fc6000000001c */
[C---:B------:R-:W-:Y:S01]  /*0960*/  FFMA R21, R13.reuse, R23, R20 ;  /* 0x000000170d157223 */ /* 0x040fe20000000014 */
[----:B------:R-:W-:Y:S01]  /*0970*/  FFMA R20, R13, R24, R17 ;  /* 0x000000180d147223 */ /* 0x000fe20000000011 */
[----:B------:R-:W-:Y:S06]  /*0980*/  BRA.U UP1, `(.L_x_5) ;  /* 0xfffffff901587547 */ /* 0x000fec000b83ffff */
.L_x_4:
[----:B------:R-:W-:Y:S01]  /*0990*/  IADD3 R8, PT, PT, R8, UR8, RZ ;  /* 0x0000000808087c10 */ /* 0x000fe2000fffe0ff */
[----:B------:R-:W-:Y:S06]  /*09a0*/  BRA.U !UP0, `(.L_x_3) ;  /* 0x0000000508c47547 */ /* 0x000fec000b800000 */
[----:B------:R-:W-:Y:S02]  /*09b0*/  UIADD3 UR5, UPT, UPT, UR5, -0x1, URZ ;  /* 0xffffffff05057890 */ /* 0x000fe4000fffe0ff */
[----:B------:R-:W-:Y:S02]  /*09c0*/  ULOP3.LUT UP1, UR4, UR8, 0x3, URZ, 0xc0, !UPT ;  /* 0x0000000308047892 */ /* 0x000fe4000f82c0ff */
[----:B------:R-:W-:-:S09]  /*09d0*/  UISETP.GE.U32.AND UP0, UPT, UR5, 0x3, UPT ;  /* 0x000000030500788c */ /* 0x000fd2000bf06070 */
[----:B------:R-:W-:Y:S05]  /*09e0*/  BRA.U !UP0, `(.L_x_6) ;  /* 0x0000000108dc7547 */ /* 0x000fea000b800000 */
[----:B------:R-:W0:Y:S01]  /*09f0*/  LDCU UR5, c[0x0][0x388] ;  /* 0x00007100ff0577ac */ /* 0x000e220008000800 */
[----:B------:R-:W1:Y:S01]  /*0a00*/  LDC.64 R10, c[0x0][0x380] ;  /* 0x0000e000ff0a7b82 */ /* 0x000e620000000a00 */
[----:B------:R-:W-:-:S07]  /*0a10*/  VIMNMX R16, PT, PT, RZ, R2, !PT ;  /* 0x00000002ff107248 */ /* 0x000fce0007fe0100 */
[----:B------:R-:W2:Y:S08]  /*0a20*/  LDC.64 R12, c[0x0][0x390] ;  /* 0x0000e400ff0c7b82 */ /* 0x000eb00000000a00 */
[----:B------:R-:W3:Y:S01]  /*0a30*/  LDC.64 R14, c[0x0][0x398] ;  /* 0x0000e600ff0e7b82 */ /* 0x000ee20000000a00 */
[----:B0-----:R-:W-:-:S04]  /*0a40*/  ISETP.GE.AND P1, PT, R2, UR5, PT ;  /* 0x0000000502007c0c */ /* 0x001fc8000bf26270 */
[----:B------:R-:W-:-:S05]  /*0a50*/  SEL R16, R16, UR6, !P1 ;  /* 0x0000000610107c07 */ /* 0x000fca000c800000 */
[----:B------:R-:W-:-:S04]  /*0a60*/  IMAD R17, R9, UR5, R16 ;  /* 0x0000000509117c24 */ /* 0x000fc8000f8e0210 */
[----:B-1----:R-:W-:-:S04]  /*0a70*/  IMAD.WIDE R16, R17, 0x4, R10 ;  /* 0x0000000411107825 */ /* 0x002fc800078e020a */
[C---:B--2---:R-:W-:Y:S01]  /*0a80*/  IMAD.WIDE R12, R4.reuse, 0x4, R12 ;  /* 0x00000004040c7825 */ /* 0x044fe200078e020c */
[----:B------:R0:W2:Y:S04]  /*0a90*/  LDG.E R24, desc[UR10][R16.64] ;  /* 0x0000000a10187981 */ /* 0x0000a8000c1e1900 */
[----:B------:R-:W4:Y:S01]  /*0aa0*/  LDG.E R22, desc[UR10][R12.64] ;  /* 0x0000000a0c167981 */ /* 0x000f22000c1e1900 */
[----:B---3--:R-:W-:-:S05]  /*0ab0*/  IMAD.WIDE R14, R4, 0x4, R14 ;  /* 0x00000004040e7825 */ /* 0x008fca00078e020e */
[----:B------:R-:W3:Y:S01]  /*0ac0*/  LDG.E R23, desc[UR10][R14.64] ;  /* 0x0000000a0e177981 */ /* 0x000ee2000c1e1900 */
[C---:B------:R-:W-:Y:S01]  /*0ad0*/  VIADD R18, R2.reuse, 0x1 ;  /* 0x0000000102127836 */ /* 0x040fe20000000000 */
[----:B------:R-:W-:-:S04]  /*0ae0*/  IADD3 R19, PT, PT, R2, 0x2, RZ ;  /* 0x0000000202137810 */ /* 0x000fc80007ffe0ff */
[----:B------:R-:W-:Y:S02]  /*0af0*/  ISETP.GE.AND P2, PT, R18, UR5, PT ;  /* 0x0000000512007c0c */ /* 0x000fe4000bf46270 */
[----:B------:R-:W-:Y:S02]  /*0b00*/  VIMNMX R18, PT, PT, RZ, R18, !PT ;  /* 0x00000012ff127248 */ /* 0x000fe40007fe0100 */
[----:B------:R-:W-:Y:S02]  /*0b10*/  IADD3 R25, PT, PT, R2, 0x3, RZ ;  /* 0x0000000302197810 */ /* 0x000fe40007ffe0ff */
[----:B------:R-:W-:Y:S02]  /*0b20*/  ISETP.GE.AND P1, PT, R19, UR5, PT ;  /* 0x0000000513007c0c */ /* 0x000fe4000bf26270 */
[----:B------:R-:W-:Y:S02]  /*0b30*/  VIMNMX R19, PT, PT, RZ, R19, !PT ;  /* 0x00000013ff137248 */ /* 0x000fe40007fe0100 */
[----:B------:R-:W-:-:S02]  /*0b40*/  SEL R18, R18, UR6, !P2 ;  /* 0x0000000612127c07 */ /* 0x000fc4000d000000 */
[----:B------:R-:W-:Y:S02]  /*0b50*/  ISETP.GE.AND P2, PT, R25, UR5, PT ;  /* 0x0000000519007c0c */ /* 0x000fe4000bf46270 */
[----:B------:R-:W-:Y:S02]  /*0b60*/  VIMNMX R25, PT, PT, RZ, R25, !PT ;  /* 0x00000019ff197248 */ /* 0x000fe40007fe0100 */
[----:B0-----:R-:W-:Y:S01]  /*0b70*/  SEL R16, R19, UR6, !P1 ;  /* 0x0000000613107c07 */ /* 0x001fe2000c800000 */
[----:B------:R-:W-:Y:S01]  /*0b80*/  IMAD R17, R9, UR5, R18 ;  /* 0x0000000509117c24 */ /* 0x000fe2000f8e0212 */
[----:B------:R-:W-:-:S03]  /*0b90*/  SEL R18, R25, UR6, !P2 ;  /* 0x0000000619127c07 */ /* 0x000fc6000d000000 */
[----:B------:R-:W-:Y:S02]  /*0ba0*/  IMAD R19, R9, UR5, R16 ;  /* 0x0000000509137c24 */ /* 0x000fe4000f8e0210 */
[----:B------:R-:W-:-:S04]  /*0bb0*/  IMAD.WIDE R16, R17, 0x4, R10 ;  /* 0x0000000411107825 */ /* 0x000fc800078e020a */
[----:B------:R-:W-:Y:S02]  /*0bc0*/  IMAD R25, R9, UR5, R18 ;  /* 0x0000000509197c24 */ /* 0x000fe4000f8e0212 */
[--C-:B------:R-:W-:Y:S01]  /*0bd0*/  IMAD.WIDE R18, R19, 0x4, R10.reuse ;  /* 0x0000000413127825 */ /* 0x100fe200078e020a */
[----:B------:R-:W5:Y:S03]  /*0be0*/  LDG.E R16, desc[UR10][R16.64] ;  /* 0x0000000a10107981 */ /* 0x000f66000c1e1900 */
[----:B------:R-:W-:Y:S02]  /*0bf0*/  IMAD.WIDE R10, R25, 0x4, R10 ;  /* 0x00000004190a7825 */ /* 0x000fe400078e020a */
[----:B------:R-:W5:Y:S04]  /*0c00*/  LDG.E R18, desc[UR10][R18.64] ;  /* 0x0000000a12127981 */ /* 0x000f68000c1e1900 */
[----:B------:R-:W5:Y:S04]  /*0c10*/  LDG.E R25, desc[UR10][R14.64+0x4] ;  /* 0x0000040a0e197981 */ /* 0x000f68000c1e1900 */
[----:B------:R-:W5:Y:S01]  /*0c20*/  LDG.E R10, desc[UR10][R10.64] ;  /* 0x0000000a0a0a7981 */ /* 0x000f62000c1e1900 */
[----:B--2---:R-:W-:-:S03]  /*0c30*/  I2FP.F32.U32 R26, R24 ;  /* 0x00000018001a7245 */ /* 0x004fc60000201000 */
[----:B------:R-:W2:Y:S02]  /*0c40*/  LDG.E R24, desc[UR10][R12.64+0x4] ;  /* 0x0000040a0c187981 */ /* 0x000ea4000c1e1900 */
[C---:B----4-:R-:W-:Y:S02]  /*0c50*/  FFMA R27, R26.reuse, R22, R21 ;  /* 0x000000161a1b7223 */ /* 0x050fe40000000015 */
[----:B------:R-:W4:Y:S01]  /*0c60*/  LDG.E R21, desc[UR10][R12.64+0x8] ;  /* 0x0000080a0c157981 */ /* 0x000f22000c1e1900 */
[----:B---3--:R-:W-:-:S03]  /*0c70*/  FFMA R26, R26, R23, R20 ;  /* 0x000000171a1a7223 */ /* 0x008fc60000000014 */
[----:B------:R-:W3:Y:S04]  /*0c80*/  LDG.E R22, desc[UR10][R12.64+0xc] ;  /* 0x00000c0a0c167981 */ /* 0x000ee8000c1e1900 */
[----:B------:R-:W3:Y:S04]  /*0c90*/  LDG.E R20, desc[UR10][R14.64+0x8] ;  /* 0x0000080a0e147981 */ /* 0x000ee8000c1e1900 */
[----:B------:R-:W3:Y:S01]  /*0ca0*/  LDG.E R23, desc[UR10][R14.64+0xc] ;  /* 0x00000c0a0e177981 */ /* 0x000ee2000c1e1900 */
[----:B------:R-:W-:Y:S01]  /*0cb0*/  VIADD R2, R2, 0x4 ;  /* 0x0000000402027836 */ /* 0x000fe20000000000 */
[----:B------:R-:W-:-:S02]  /*0cc0*/  IADD3 R4, PT, PT, R4, 0x4, RZ ;  /* 0x0000000404047810 */ /* 0x000fc40007ffe0ff */
[----:B-----5:R-:W-:Y:S02]  /*0cd0*/  I2FP.F32.U32 R16, R16 ;  /* 0x0000001000107245 */ /* 0x020fe40000201000 */
[----:B------:R-:W-:-:S03]  /*0ce0*/  I2FP.F32.U32 R17, R18 ;  /* 0x0000001200117245 */ /* 0x000fc60000201000 */
[C---:B------:R-:W-:Y:S01]  /*0cf0*/  FFMA R25, R16.reuse, R25, R26 ;  /* 0x0000001910197223 */ /* 0x040fe2000000001a */
[----:B------:R-:W-:Y:S01]  /*0d00*/  I2FP.F32.U32 R10, R10 ;  /* 0x0000000a000a7245 */ /* 0x000fe20000201000 */
[----:B--2---:R-:W-:-:S04]  /*0d10*/  FFMA R24, R16, R24, R27 ;  /* 0x0000001810187223 */ /* 0x004fc8000000001b */
[----:B----4-:R-:W-:-:S04]  /*0d20*/  FFMA R21, R17, R21, R24 ;  /* 0x0000001511157223 */ /* 0x010fc80000000018 */
[----:B---3--:R-:W-:Y:S01]  /*0d30*/  FFMA R21, R10, R22, R21 ;  /* 0x000000160a157223 */ /* 0x008fe20000000015 */
[----:B------:R-:W-:-:S04]  /*0d40*/  FFMA R20, R17, R20, R25 ;  /* 0x0000001411147223 */ /* 0x000fc80000000019 */
[----:B------:R-:W-:-:S07]  /*0d50*/  FFMA R20, R10, R23, R20 ;  /* 0x000000170a147223 */ /* 0x000fce0000000014 */
.L_x_6:
[----:B------:R-:W-:Y:S05]  /*0d60*/  BRA.U !UP1, `(.L_x_3) ;  /* 0x0000000109d47547 */ /* 0x000fea000b800000 */
[----:B------:R-:W-:Y:S02]  /*0d70*/  UISETP.NE.AND UP0, UPT, UR4, 0x1, UPT ;  /* 0x000000010400788c */ /* 0x000fe4000bf05270 */
[----:B------:R-:W-:-:S04]  /*0d80*/  ULOP3.LUT UR5, UR8, 0x1, URZ, 0xc0, !UPT ;  /* 0x0000000108057892 */ /* 0x000fc8000f8ec0ff */
[----:B------:R-:W-:-:S03]  /*0d90*/  UISETP.NE.U32.AND UP1, UPT, UR5, 0x1, UPT ;  /* 0x000000010500788c */ /* 0x000fc6000bf25070 */
[----:B------:R-:W-:Y:S08]  /*0da0*/  BRA.U !UP0, `(.L_x_7) ;  /* 0x00000001087c7547 */ /* 0x000ff0000b800000 */
[----:B------:R-:W0:Y:S01]  /*0db0*/  LDCU UR4, c[0x0][0x388] ;  /* 0x00007100ff0477ac */ /* 0x000e220008000800 */
[----:B------:R-:W1:Y:S01]  /*0dc0*/  LDC.64 R16, c[0x0][0x380] ;  /* 0x0000e000ff107b82 */ /* 0x000e620000000a00 */
[----:B------:R-:W-:Y:S02]  /*0dd0*/  IADD3 R15, PT, PT, R2, 0x1, RZ ;  /* 0x00000001020f7810 */ /* 0x000fe40007ffe0ff */
[----:B------:R-:W-:-:S05]  /*0de0*/  VIMNMX R14, PT, PT, RZ, R2, !PT ;  /* 0x00000002ff0e7248 */ /* 0x000fca0007fe0100 */
[----:B------:R-:W2:Y:S08]  /*0df0*/  LDC.64 R10, c[0x0][0x390] ;  /* 0x0000e400ff0a7b82 */ /* 0x000eb00000000a00 */
[----:B------:R-:W3:Y:S01]  /*0e00*/  LDC.64 R12, c[0x0][0x398] ;  /* 0x0000e600ff0c7b82 */ /* 0x000ee20000000a00 */
[----:B0-----:R-:W-:Y:S02]  /*0e10*/  ISETP.GE.AND P1, PT, R2, UR4, PT ;  /* 0x0000000402007c0c */ /* 0x001fe4000bf26270 */
[----:B------:R-:W-:-:S02]  /*0e20*/  ISETP.GE.AND P2, PT, R15, UR4, PT ;  /* 0x000000040f007c0c */ /* 0x000fc4000bf46270 */
[----:B------:R-:W-:Y:S02]  /*0e30*/  VIMNMX R15, PT, PT, RZ, R15, !PT ;  /* 0x0000000fff0f7248 */ /* 0x000fe40007fe0100 */
[----:B------:R-:W-:Y:S02]  /*0e40*/  SEL R14, R14, UR6, !P1 ;  /* 0x000000060e0e7c07 */ /* 0x000fe4000c800000 */
[----:B------:R-:W-:-:S03]  /*0e50*/  SEL R18, R15, UR6, !P2 ;  /* 0x000000060f127c07 */ /* 0x000fc6000d000000 */
[C---:B------:R-:W-:Y:S02]  /*0e60*/  IMAD R15, R9.reuse, UR4, R14 ;  /* 0x00000004090f7c24 */ /* 0x040fe4000f8e020e */
[----:B------:R-:W-:Y:S02]  /*0e70*/  IMAD R19, R9, UR4, R18 ;  /* 0x0000000409137c24 */ /* 0x000fe4000f8e0212 */
[----:B-1----:R-:W-:-:S04]  /*0e80*/  IMAD.WIDE R14, R15, 0x4, R16 ;  /* 0x000000040f0e7825 */ /* 0x002fc800078e0210 */
[----:B------:R-:W-:Y:S02]  /*0e90*/  IMAD.WIDE R16, R19, 0x4, R16 ;  /* 0x0000000413107825 */ /* 0x000fe400078e0210 */
[----:B------:R-:W4:Y:S02]  /*0ea0*/  LDG.E R14, desc[UR10][R14.64] ;  /* 0x0000000a0e0e7981 */ /* 0x000f24000c1e1900 */
[C---:B--2---:R-:W-:Y:S02]  /*0eb0*/  IMAD.WIDE R10, R4.reuse, 0x4, R10 ;  /* 0x00000004040a7825 */ /* 0x044fe400078e020a */
[----:B------:R-:W2:Y:S02]  /*0ec0*/  LDG.E R16, desc[UR10][R16.64] ;  /* 0x0000000a10107981 */ /* 0x000ea4000c1e1900 */
[----:B---3--:R-:W-:Y:S02]  /*0ed0*/  IMAD.WIDE R12, R4, 0x4, R12 ;  /* 0x00000004040c7825 */ /* 0x008fe400078e020c */
[----:B------:R-:W3:Y:S04]  /*0ee0*/  LDG.E R19, desc[UR10][R10.64] ;  /* 0x0000000a0a137981 */ /* 0x000ee8000c1e1900 */
[----:B------:R-:W5:Y:S04]  /*0ef0*/  LDG.E R23, desc[UR10][R12.64] ;  /* 0x0000000a0c177981 */ /* 0x000f68000c1e1900 */
[----:B------:R-:W5:Y:S04]  /*0f00*/  LDG.E R24, desc[UR10][R10.64+0x4] ;  /* 0x0000040a0a187981 */ /* 0x000f68000c1e1900 */
[----:B------:R-:W5:Y:S01]  /*0f10*/  LDG.E R25, desc[UR10][R12.64+0x4] ;  /* 0x0000040a0c197981 */ /* 0x000f62000c1e1900 */
[----:B------:R-:W-:Y:S01]  /*0f20*/  VIADD R2, R2, 0x2 ;  /* 0x0000000202027836 */ /* 0x000fe20000000000 */
[----:B------:R-:W-:-:S02]  /*0f30*/  IADD3 R4, PT, PT, R4, 0x2, RZ ;  /* 0x0000000204047810 */ /* 0x000fc40007ffe0ff */
[----:B----4-:R-:W-:Y:S02]  /*0f40*/  I2FP.F32.U32 R18, R14 ;  /* 0x0000000e00127245 */ /* 0x010fe40000201000 */
[----:B--2---:R-:W-:-:S03]  /*0f50*/  I2FP.F32.U32 R22, R16 ;  /* 0x0000001000167245 */ /* 0x004fc60000201000 */
[C---:B---3--:R-:W-:Y:S01]  /*0f60*/  FFMA R19, R18.reuse, R19, R21 ;  /* 0x0000001312137223 */ /* 0x048fe20000000015 */
[----:B-----5:R-:W-:-:S03]  /*0f70*/  FFMA R20, R18, R23, R20 ;  /* 0x0000001712147223 */ /* 0x020fc60000000014 */
[C---:B------:R-:W-:Y:S01]  /*0f80*/  FFMA R21, R22.reuse, R24, R19 ;  /* 0x0000001816157223 */ /* 0x040fe20000000013 */
[----:B------:R-:W-:-:S07]  /*0f90*/  FFMA R20, R22, R25, R20 ;  /* 0x0000001916147223 */ /* 0x000fce0000000014 */
.L_x_7:
[----:B------:R-:W-:Y:S05]  /*0fa0*/  BRA.U UP1, `(.L_x_3) ;  /* 0x0000000101447547 */ /* 0x000fea000b800000 */
[----:B------:R-:W0:Y:S01]  /*0fb0*/  LDCU UR4, c[0x0][0x388] ;  /* 0x00007100ff0477ac */ /* 0x000e220008000800 */
[----:B------:R-:W1:Y:S08]  /*0fc0*/  LDC.64 R14, c[0x0][0x380] ;  /* 0x0000e000ff0e7b82 */ /* 0x000e700000000a00 */
[----:B------:R-:W2:Y:S08]  /*0fd0*/  LDC.64 R12, c[0x0][0x390] ;  /* 0x0000e400ff0c7b82 */ /* 0x000eb00000000a00 */
[----:B------:R-:W3:Y:S01]  /*0fe0*/  LDC.64 R10, c[0x0][0x398] ;  /* 0x0000e600ff0a7b82 */ /* 0x000ee20000000a00 */
[----:B0-----:R-:W-:-:S02]  /*0ff0*/  ISETP.GE.AND P1, PT, R2, UR4, PT ;  /* 0x0000000402007c0c */ /* 0x001fc4000bf26270 */
[----:B------:R-:W-:-:S04]  /*1000*/  VIMNMX R2, PT, PT, RZ, R2, !PT ;  /* 0x00000002ff027248 */ /* 0x000fc80007fe0100 */
[----:B------:R-:W-:-:S05]  /*1010*/  SEL R2, R2, UR6, !P1 ;  /* 0x0000000602027c07 */ /* 0x000fca000c800000 */
[----:B------:R-:W-:-:S04]  /*1020*/  IMAD R9, R9, UR4, R2 ;  /* 0x0000000409097c24 */ /* 0x000fc8000f8e0202 */
[----:B-1----:R-:W-:-:S04]  /*1030*/  IMAD.WIDE R14, R9, 0x4, R14 ;  /* 0x00000004090e7825 */ /* 0x002fc800078e020e */
[C---:B--2---:R-:W-:Y:S02]  /*1040*/  IMAD.WIDE R12, R4.reuse, 0x4, R12 ;  /* 0x00000004040c7825 */ /* 0x044fe400078e020c */
[----:B------:R-:W2:Y:S02]  /*1050*/  LDG.E R14, desc[UR10][R14.64] ;  /* 0x0000000a0e0e7981 */ /* 0x000ea4000c1e1900 */
[----:B---3--:R-:W-:Y:S02]  /*1060*/  IMAD.WIDE R10, R4, 0x4, R10 ;  /* 0x00000004040a7825 */ /* 0x008fe400078e020a */
[----:B------:R-:W3:Y:S04]  /*1070*/  LDG.E R12, desc[UR10][R12.64] ;  /* 0x0000000a0c0c7981 */ /* 0x000ee8000c1e1900 */
[----:B------:R-:W4:Y:S01]  /*1080*/  LDG.E R11, desc[UR10][R10.64] ;  /* 0x0000000a0a0b7981 */ /* 0x000f22000c1e1900 */
[----:B--2---:R-:W-:-:S05]  /*1090*/  I2FP.F32.U32 R2, R14 ;  /* 0x0000000e00027245 */ /* 0x004fca0000201000 */
[C---:B---3--:R-:W-:Y:S01]  /*10a0*/  FFMA R21, R2.reuse, R12, R21 ;  /* 0x0000000c02157223 */ /* 0x048fe20000000015 */
[----:B----4-:R-:W-:-:S07]  /*10b0*/  FFMA R20, R2, R11, R20 ;  /* 0x0000000b02147223 */ /* 0x010fce0000000014 */
.L_x_3:
[----:B------:R-:W-:Y:S05]  /*10c0*/  BSYNC.RECONVERGENT B1 ;  /* 0x0000000000017941 */ /* 0x000fea0003800200 */
.L_x_2:
[C---:B------:R-:W-:Y:S02]  /*10d0*/  ISETP.NE.AND P1, PT, R7.reuse, R6, PT ;  /* 0x000000060700720c */ /* 0x040fe40003f25270 */
[----:B------:R-:W-:-:S11]  /*10e0*/  IADD3 R7, PT, PT, R7, 0x1, RZ ;  /* 0x0000000107077810 */ /* 0x000fd60007ffe0ff */
[----:B------:R-:W-:Y:S05]  /*10f0*/  @P1 BRA `(.L_x_8) ;  /* 0xfffffff000401947 */ /* 0x000fea000383ffff */
[----:B------:R-:W-:Y:S05]  /*1100*/  BSYNC.RECONVERGENT B0 ;  /* 0x0000000000007941 */ /* 0x000fea0003800200 */
.L_x_1:
[----:B------:R-:W0:Y:S01]  /*1110*/  LDC.64 R4, c[0x0][0x3a8] ;  /* 0x0000ea00ff047b82 */ /* 0x000e220000000a00 */
[----:B------:R-:W1:Y:S01]  /*1120*/  LDCU UR4, c[0x0][0x388] ;  /* 0x00007100ff0477ac */ /* 0x000e620008000800 */
[----:B------:R-:W-:-:S04]  /*1130*/  FADD R20, |R20|, |R21| ;  /* 0x4000001514147221 */ /* 0x000fc80000000200 */
[----:B------:R-:W2:Y:S01]  /*1140*/  F2I.U32.TRUNC.NTZ R7, R20 ;  /* 0x0000001400077305 */ /* 0x000ea2000020f000 */
[----:B-1----:R-:W-:-:S04]  /*1150*/  IMAD R3, R0, UR4, R3 ;  /* 0x0000000400037c24 */ /* 0x002fc8000f8e0203 */
[----:B0-----:R-:W-:-:S05]  /*1160*/  IMAD.WIDE R2, R3, 0x4, R4 ;  /* 0x0000000403027825 */ /* 0x001fca00078e0204 */
[----:B--2---:R-:W-:Y:S01]  /*1170*/  STG.E desc[UR10][R2.64], R7 ;  /* 0x0000000702007986 */ /* 0x004fe2000c10190a */
[----:B------:R-:W-:Y:S05]  /*1180*/  EXIT ;  /* 0x000000000000794d */ /* 0x000fea0003800000 */
.L_x_9:
        /* <DEDUP_REMOVED lines=15> */
.L_x_12:


//--------------------- .text._Z21convertRgb2GrayKernelP6uchar3iiPj --------------------------
	.section	.text._Z21convertRgb2GrayKernelP6uchar3iiPj,"ax",@progbits
	.align	128
        .global         _Z21convertRgb2GrayKernelP6uchar3iiPj
        .type           _Z21convertRgb2GrayKernelP6uchar3iiPj,@function
        .size           _Z21convertRgb2GrayKernelP6uchar3iiPj,(.L_x_13 - _Z21convertRgb2GrayKernelP6uchar3iiPj)
        .other          _Z21convertRgb2GrayKernelP6uchar3iiPj,@"STO_CUDA_ENTRY STV_DEFAULT"
_Z21convertRgb2GrayKernelP6uchar3iiPj:
.text._Z21convertRgb2GrayKernelP6uchar3iiPj:
        /* <DEDUP_REMOVED lines=13> */
[----:B------:R-:W0:Y:S01]  /*00d0*/  LDC.64 R2, c[0x0][0x380] ;  /* 0x0000e000ff027b82 */ /* 0x000e220000000a00 */
[----:B------:R-:W1:Y:S01]  /*00e0*/  LDCU.64 UR4, c[0x0][0x358] ;  /* 0x00006b00ff0477ac */ /* 0x000e620008000a00 */
[----:B------:R-:W-:-:S04]  /*00f0*/  IMAD R7, R5, UR6, R0 ;  /* 0x0000000605077c24 */ /* 0x000fc8000f8e0200 */
[----:B0-----:R-:W-:-:S05]  /*0100*/  IMAD.WIDE R2, R7, 0x3, R2 ;  /* 0x0000000307027825 */ /* 0x001fca00078e0202 */
[----:B-1----:R-:W2:Y:S04]  /*0110*/  LDG.E.U8 R4, desc[UR4][R2.64+0x1] ;  /* 0x0000010402047981 */ /* 0x002ea8000c1e1100 */
[----:B------:R-:W3:Y:S04]  /*0120*/  LDG.E.U8 R0, desc[UR4][R2.64] ;  /* 0x0000000402007981 */ /* 0x000ee8000c1e1100 */
[----:B------:R-:W4:Y:S01]  /*0130*/  LDG.E.U8 R6, desc[UR4][R2.64+0x2] ;  /* 0x0000020402067981 */ /* 0x000f22000c1e1100 */
[----:B--2---:R-:W-:Y:S02]  /*0140*/  I2FP.F32.U32 R8, R4 ;  /* 0x0000000400087245 */ /* 0x004fe40000201000 */
[----:B------:R-:W0:Y:S01]  /*0150*/  LDC.64 R4, c[0x0][0x390] ;  /* 0x0000e400ff047b82 */ /* 0x000e220000000a00 */
[----:B---3--:R-:W-:-:S02]  /*0160*/  I2FP.F32.U32 R0, R0 ;  /* 0x0000000000007245 */ /* 0x008fc40000201000 */
[----:B------:R-:W-:Y:S01]  /*0170*/  FMUL R9, R8, 0.58700001239776611328 ;  /* 0x3f1645a208097820 */ /* 0x000fe20000400000 */
[----:B----4-:R-:W-:-:S03]  /*0180*/  I2FP.F32.U32 R11, R6 ;  /* 0x00000006000b7245 */ /* 0x010fc60000201000 */
[----:B------:R-:W-:-:S04]  /*0190*/  FFMA R0, R0, 0.29899999499320983887, R9 ;  /* 0x3e99168700007823 */ /* 0x000fc80000000009 */
[----:B------:R-:W-:-:S04]  /*01a0*/  FFMA R0, R11, 0.11400000005960464478, R0 ;  /* 0x3de978d50b007823 */ /* 0x000fc80000000000 */
[----:B------:R-:W1:Y:S01]  /*01b0*/  F2I.U32.TRUNC.NTZ R9, R0 ;  /* 0x0000000000097305 */ /* 0x000e62000020f000 */
[----:B0-----:R-:W-:-:S05]  /*01c0*/  IMAD.WIDE R4, R7, 0x4, R4 ;  /* 0x0000000407047825 */ /* 0x001fca00078e0204 */
[----:B-1----:R-:W-:Y:S01]  /*01d0*/  STG.E desc[UR4][R4.64], R9 ;  /* 0x0000000904007986 */ /* 0x002fe2000c101904 */
[----:B------:R-:W-:Y:S05]  /*01e0*/  EXIT ;  /* 0x000000000000794d */ /* 0x000fea0003800000 */
.L_x_10:
        /* <DEDUP_REMOVED lines=9> */
.L_x_13:


//--------------------- .nv.shared.reserved.0     --------------------------
	.section	.nv.shared.reserved.0,"aw",@nobits
	.weak		__nv_reservedSMEM_offset_0_alias
	.size		__nv_reservedSMEM_offset_0_alias, 0, 64
	.other		__nv_reservedSMEM_offset_0_alias,@"STO_CUDA_RESERVED_SHARED STV_DEFAULT"
__nv_reservedSMEM_offset_0_alias:
	.zero		0
	.zero		64


//--------------------- .nv.constant0._Z12generateSeamPjiiS_S_ --------------------------
	.section	.nv.constant0._Z12generateSeamPjiiS_S_,"a",@progbits
	.sectionflags	@""
	.align	4
.nv.constant0._Z12generateSeamPjiiS_S_:
	.zero		928


//--------------------- .nv.constant0._Z26generateEnergyMatrixKernelPjiiPfS0_iS_ --------------------------
	.section	.nv.constant0._Z26generateEnergyMatrixKernelPjiiPfS0_iS_,"a",@progbits
	.sectionflags	@""
	.align	4
.nv.constant0._Z26generateEnergyMatrixKernelPjiiPfS0_iS_:
	.zero		944


//--------------------- .nv.constant0._Z21convertRgb2GrayKernelP6uchar3iiPj --------------------------
	.section	.nv.constant0._Z21convertRgb2GrayKernelP6uchar3iiPj,"a",@progbits
	.sectionflags	@""
	.align	4
.nv.constant0._Z21convertRgb2GrayKernelP6uchar3iiPj:
	.zero		920


//--------------------- SYMBOLS --------------------------

	.type		.nv.reservedSmem.offset0,@object
	.size		.nv.reservedSmem.offset0,0x4
